//
// Generated by NVIDIA NVVM Compiler
//
// Compiler Build ID: CL-36424714
// Cuda compilation tools, release 13.0, V13.0.88
// Based on NVVM 20.0.0
//

.version 9.0
.target sm_100
.address_size 64

	// .globl	_Z17gemm_tiled_kernelIfLi32EEviiiPKT_S2_PS0_
// _ZZ17gemm_tiled_kernelIfLi32EEviiiPKT_S2_PS0_E2As has been demoted
// _ZZ17gemm_tiled_kernelIfLi32EEviiiPKT_S2_PS0_E2Bs has been demoted
// _ZZ22gemm_tiled_regN_kernelIfLi32ELi4EEviiiPKT_S2_PS0_E2As has been demoted
// _ZZ22gemm_tiled_regN_kernelIfLi32ELi4EEviiiPKT_S2_PS0_E2Bs has been demoted

.visible .entry _Z17gemm_tiled_kernelIfLi32EEviiiPKT_S2_PS0_(
	.param .u32 _Z17gemm_tiled_kernelIfLi32EEviiiPKT_S2_PS0__param_0,
	.param .u32 _Z17gemm_tiled_kernelIfLi32EEviiiPKT_S2_PS0__param_1,
	.param .u32 _Z17gemm_tiled_kernelIfLi32EEviiiPKT_S2_PS0__param_2,
	.param .u64 .ptr .align 1 _Z17gemm_tiled_kernelIfLi32EEviiiPKT_S2_PS0__param_3,
	.param .u64 .ptr .align 1 _Z17gemm_tiled_kernelIfLi32EEviiiPKT_S2_PS0__param_4,
	.param .u64 .ptr .align 1 _Z17gemm_tiled_kernelIfLi32EEviiiPKT_S2_PS0__param_5
)
{
	.reg .pred 	%p<12>;
	.reg .b32 	%r<43>;
	.reg .b32 	%f<111>;
	.reg .b64 	%rd<13>;
	// demoted variable
	.shared .align 4 .b8 _ZZ17gemm_tiled_kernelIfLi32EEviiiPKT_S2_PS0_E2As[4096];
	// demoted variable
	.shared .align 4 .b8 _ZZ17gemm_tiled_kernelIfLi32EEviiiPKT_S2_PS0_E2Bs[4096];
	ld.param.u32 	%r24, [_Z17gemm_tiled_kernelIfLi32EEviiiPKT_S2_PS0__param_0];
	ld.param.u32 	%r25, [_Z17gemm_tiled_kernelIfLi32EEviiiPKT_S2_PS0__param_1];
	ld.param.u32 	%r26, [_Z17gemm_tiled_kernelIfLi32EEviiiPKT_S2_PS0__param_2];
	ld.param.u64 	%rd4, [_Z17gemm_tiled_kernelIfLi32EEviiiPKT_S2_PS0__param_3];
	ld.param.u64 	%rd5, [_Z17gemm_tiled_kernelIfLi32EEviiiPKT_S2_PS0__param_4];
	ld.param.u64 	%rd6, [_Z17gemm_tiled_kernelIfLi32EEviiiPKT_S2_PS0__param_5];
	mov.u32 	%r27, %ctaid.y;
	shl.b32 	%r28, %r27, 5;
	mov.u32 	%r40, %tid.y;
	add.s32 	%r2, %r28, %r40;
	mov.u32 	%r29, %ctaid.x;
	shl.b32 	%r3, %r29, 5;
	mov.u32 	%r38, %tid.x;
	add.s32 	%r5, %r3, %r38;
	setp.lt.s32 	%p1, %r26, 1;
	mov.f32 	%f110, 0f00000000;
	@%p1 bra 	$L__BB0_7;
	add.s32 	%r30, %r26, 31;
	shr.u32 	%r31, %r30, 5;
	shl.b32 	%r32, %r40, 7;
	mov.u32 	%r33, _ZZ17gemm_tiled_kernelIfLi32EEviiiPKT_S2_PS0_E2As;
	add.s32 	%r6, %r33, %r32;
	shl.b32 	%r34, %r38, 2;
	add.s32 	%r7, %r6, %r34;
	mov.u32 	%r35, _ZZ17gemm_tiled_kernelIfLi32EEviiiPKT_S2_PS0_E2Bs;
	add.s32 	%r9, %r35, %r34;
	add.s32 	%r8, %r9, %r32;
	neg.s32 	%r42, %r31;
	mad.lo.s32 	%r36, %r40, %r25, %r38;
	add.s32 	%r41, %r36, %r3;
	shl.b32 	%r12, %r25, 5;
	mad.lo.s32 	%r39, %r26, %r2, %r38;
	cvta.to.global.u64 	%rd1, %rd4;
	cvta.to.global.u64 	%rd2, %rd5;
	mov.f32 	%f110, 0f00000000;
$L__BB0_2:
	setp.ge.s32 	%p2, %r2, %r24;
	mul.wide.s32 	%rd7, %r39, 4;
	add.s64 	%rd3, %rd1, %rd7;
	setp.ge.s32 	%p3, %r38, %r26;
	mov.f32 	%f108, 0f00000000;
	or.pred  	%p4, %p2, %p3;
	@%p4 bra 	$L__BB0_4;
	ld.global.nc.f32 	%f108, [%rd3];
$L__BB0_4:
	setp.ge.s32 	%p5, %r5, %r25;
	st.shared.f32 	[%r7], %f108;
	setp.ge.s32 	%p6, %r40, %r26;
	mov.f32 	%f109, 0f00000000;
	or.pred  	%p7, %p5, %p6;
	@%p7 bra 	$L__BB0_6;
	mul.wide.s32 	%rd8, %r41, 4;
	add.s64 	%rd9, %rd2, %rd8;
	ld.global.nc.f32 	%f109, [%rd9];
$L__BB0_6:
	st.shared.f32 	[%r8], %f109;
	bar.sync 	0;
	ld.shared.f32 	%f12, [%r6];
	ld.shared.f32 	%f13, [%r9];
	fma.rn.f32 	%f14, %f12, %f13, %f110;
	ld.shared.f32 	%f15, [%r6+4];
	ld.shared.f32 	%f16, [%r9+128];
	fma.rn.f32 	%f17, %f15, %f16, %f14;
	ld.shared.f32 	%f18, [%r6+8];
	ld.shared.f32 	%f19, [%r9+256];
	fma.rn.f32 	%f20, %f18, %f19, %f17;
	ld.shared.f32 	%f21, [%r6+12];
	ld.shared.f32 	%f22, [%r9+384];
	fma.rn.f32 	%f23, %f21, %f22, %f20;
	ld.shared.f32 	%f24, [%r6+16];
	ld.shared.f32 	%f25, [%r9+512];
	fma.rn.f32 	%f26, %f24, %f25, %f23;
	ld.shared.f32 	%f27, [%r6+20];
	ld.shared.f32 	%f28, [%r9+640];
	fma.rn.f32 	%f29, %f27, %f28, %f26;
	ld.shared.f32 	%f30, [%r6+24];
	ld.shared.f32 	%f31, [%r9+768];
	fma.rn.f32 	%f32, %f30, %f31, %f29;
	ld.shared.f32 	%f33, [%r6+28];
	ld.shared.f32 	%f34, [%r9+896];
	fma.rn.f32 	%f35, %f33, %f34, %f32;
	ld.shared.f32 	%f36, [%r6+32];
	ld.shared.f32 	%f37, [%r9+1024];
	fma.rn.f32 	%f38, %f36, %f37, %f35;
	ld.shared.f32 	%f39, [%r6+36];
	ld.shared.f32 	%f40, [%r9+1152];
	fma.rn.f32 	%f41, %f39, %f40, %f38;
	ld.shared.f32 	%f42, [%r6+40];
	ld.shared.f32 	%f43, [%r9+1280];
	fma.rn.f32 	%f44, %f42, %f43, %f41;
	ld.shared.f32 	%f45, [%r6+44];
	ld.shared.f32 	%f46, [%r9+1408];
	fma.rn.f32 	%f47, %f45, %f46, %f44;
	ld.shared.f32 	%f48, [%r6+48];
	ld.shared.f32 	%f49, [%r9+1536];
	fma.rn.f32 	%f50, %f48, %f49, %f47;
	ld.shared.f32 	%f51, [%r6+52];
	ld.shared.f32 	%f52, [%r9+1664];
	fma.rn.f32 	%f53, %f51, %f52, %f50;
	ld.shared.f32 	%f54, [%r6+56];
	ld.shared.f32 	%f55, [%r9+1792];
	fma.rn.f32 	%f56, %f54, %f55, %f53;
	ld.shared.f32 	%f57, [%r6+60];
	ld.shared.f32 	%f58, [%r9+1920];
	fma.rn.f32 	%f59, %f57, %f58, %f56;
	ld.shared.f32 	%f60, [%r6+64];
	ld.shared.f32 	%f61, [%r9+2048];
	fma.rn.f32 	%f62, %f60, %f61, %f59;
	ld.shared.f32 	%f63, [%r6+68];
	ld.shared.f32 	%f64, [%r9+2176];
	fma.rn.f32 	%f65, %f63, %f64, %f62;
	ld.shared.f32 	%f66, [%r6+72];
	ld.shared.f32 	%f67, [%r9+2304];
	fma.rn.f32 	%f68, %f66, %f67, %f65;
	ld.shared.f32 	%f69, [%r6+76];
	ld.shared.f32 	%f70, [%r9+2432];
	fma.rn.f32 	%f71, %f69, %f70, %f68;
	ld.shared.f32 	%f72, [%r6+80];
	ld.shared.f32 	%f73, [%r9+2560];
	fma.rn.f32 	%f74, %f72, %f73, %f71;
	ld.shared.f32 	%f75, [%r6+84];
	ld.shared.f32 	%f76, [%r9+2688];
	fma.rn.f32 	%f77, %f75, %f76, %f74;
	ld.shared.f32 	%f78, [%r6+88];
	ld.shared.f32 	%f79, [%r9+2816];
	fma.rn.f32 	%f80, %f78, %f79, %f77;
	ld.shared.f32 	%f81, [%r6+92];
	ld.shared.f32 	%f82, [%r9+2944];
	fma.rn.f32 	%f83, %f81, %f82, %f80;
	ld.shared.f32 	%f84, [%r6+96];
	ld.shared.f32 	%f85, [%r9+3072];
	fma.rn.f32 	%f86, %f84, %f85, %f83;
	ld.shared.f32 	%f87, [%r6+100];
	ld.shared.f32 	%f88, [%r9+3200];
	fma.rn.f32 	%f89, %f87, %f88, %f86;
	ld.shared.f32 	%f90, [%r6+104];
	ld.shared.f32 	%f91, [%r9+3328];
	fma.rn.f32 	%f92, %f90, %f91, %f89;
	ld.shared.f32 	%f93, [%r6+108];
	ld.shared.f32 	%f94, [%r9+3456];
	fma.rn.f32 	%f95, %f93, %f94, %f92;
	ld.shared.f32 	%f96, [%r6+112];
	ld.shared.f32 	%f97, [%r9+3584];
	fma.rn.f32 	%f98, %f96, %f97, %f95;
	ld.shared.f32 	%f99, [%r6+116];
	ld.shared.f32 	%f100, [%r9+3712];
	fma.rn.f32 	%f101, %f99, %f100, %f98;
	ld.shared.f32 	%f102, [%r6+120];
	ld.shared.f32 	%f103, [%r9+3840];
	fma.rn.f32 	%f104, %f102, %f103, %f101;
	ld.shared.f32 	%f105, [%r6+124];
	ld.shared.f32 	%f106, [%r9+3968];
	fma.rn.f32 	%f110, %f105, %f106, %f104;
	bar.sync 	0;
	add.s32 	%r42, %r42, 1;
	setp.ne.s32 	%p8, %r42, 0;
	add.s32 	%r41, %r41, %r12;
	add.s32 	%r40, %r40, 32;
	add.s32 	%r39, %r39, 32;
	add.s32 	%r38, %r38, 32;
	@%p8 bra 	$L__BB0_2;
$L__BB0_7:
	setp.ge.s32 	%p9, %r2, %r24;
	setp.ge.s32 	%p10, %r5, %r25;
	or.pred  	%p11, %p9, %p10;
	@%p11 bra 	$L__BB0_9;
	mad.lo.s32 	%r37, %r25, %r2, %r5;
	cvta.to.global.u64 	%rd10, %rd6;
	mul.wide.s32 	%rd11, %r37, 4;
	add.s64 	%rd12, %rd10, %rd11;
	st.global.f32 	[%rd12], %f110;
$L__BB0_9:
	ret;

}
	// .globl	_Z22gemm_tiled_regN_kernelIfLi32ELi4EEviiiPKT_S2_PS0_
.visible .entry _Z22gemm_tiled_regN_kernelIfLi32ELi4EEviiiPKT_S2_PS0_(
	.param .u32 _Z22gemm_tiled_regN_kernelIfLi32ELi4EEviiiPKT_S2_PS0__param_0,
	.param .u32 _Z22gemm_tiled_regN_kernelIfLi32ELi4EEviiiPKT_S2_PS0__param_1,
	.param .u32 _Z22gemm_tiled_regN_kernelIfLi32ELi4EEviiiPKT_S2_PS0__param_2,
	.param .u64 .ptr .align 1 _Z22gemm_tiled_regN_kernelIfLi32ELi4EEviiiPKT_S2_PS0__param_3,
	.param .u64 .ptr .align 1 _Z22gemm_tiled_regN_kernelIfLi32ELi4EEviiiPKT_S2_PS0__param_4,
	.param .u64 .ptr .align 1 _Z22gemm_tiled_regN_kernelIfLi32ELi4EEviiiPKT_S2_PS0__param_5
)
{
	.reg .pred 	%p<32>;
	.reg .b32 	%r<55>;
	.reg .b32 	%f<321>;
	.reg .b64 	%rd<28>;
	// demoted variable
	.shared .align 4 .b8 _ZZ22gemm_tiled_regN_kernelIfLi32ELi4EEviiiPKT_S2_PS0_E2As[4096];
	// demoted variable
	.shared .align 4 .b8 _ZZ22gemm_tiled_regN_kernelIfLi32ELi4EEviiiPKT_S2_PS0_E2Bs[4096];
	ld.param.u32 	%r15, [_Z22gemm_tiled_regN_kernelIfLi32ELi4EEviiiPKT_S2_PS0__param_0];
	ld.param.u32 	%r16, [_Z22gemm_tiled_regN_kernelIfLi32ELi4EEviiiPKT_S2_PS0__param_1];
	ld.param.u32 	%r17, [_Z22gemm_tiled_regN_kernelIfLi32ELi4EEviiiPKT_S2_PS0__param_2];
	ld.param.u64 	%rd7, [_Z22gemm_tiled_regN_kernelIfLi32ELi4EEviiiPKT_S2_PS0__param_3];
	ld.param.u64 	%rd8, [_Z22gemm_tiled_regN_kernelIfLi32ELi4EEviiiPKT_S2_PS0__param_4];
	ld.param.u64 	%rd9, [_Z22gemm_tiled_regN_kernelIfLi32ELi4EEviiiPKT_S2_PS0__param_5];
	cvta.to.global.u64 	%rd1, %rd8;
	cvta.to.global.u64 	%rd2, %rd7;
	cvta.to.global.u64 	%rd3, %rd9;
	mov.u32 	%r18, %tid.x;
	mov.u32 	%r1, %tid.y;
	mov.u32 	%r19, %ctaid.y;
	shl.b32 	%r20, %r19, 5;
	mov.u32 	%r21, %ctaid.x;
	shl.b32 	%r22, %r21, 5;
	add.s32 	%r2, %r20, %r1;
	shl.b32 	%r3, %r18, 2;
	add.s32 	%r4, %r22, %r3;
	setp.lt.s32 	%p1, %r17, 1;
	mov.f32 	%f317, 0f00000000;
	mov.f32 	%f318, %f317;
	mov.f32 	%f319, %f317;
	mov.f32 	%f320, %f317;
	@%p1 bra 	$L__BB1_25;
	shl.b32 	%r24, %r1, 7;
	mov.u32 	%r25, _ZZ22gemm_tiled_regN_kernelIfLi32ELi4EEviiiPKT_S2_PS0_E2As;
	add.s32 	%r5, %r25, %r24;
	mul.lo.s32 	%r6, %r17, %r2;
	mov.u32 	%r26, _ZZ22gemm_tiled_regN_kernelIfLi32ELi4EEviiiPKT_S2_PS0_E2Bs;
	add.s32 	%r27, %r26, %r24;
	shl.b32 	%r28, %r3, 2;
	add.s32 	%r7, %r5, %r28;
	add.s32 	%r8, %r27, %r28;
	mov.b32 	%r54, 0;
	mov.f32 	%f317, 0f00000000;
	cvt.u64.u32 	%rd14, %r6;
	cvt.s64.s32 	%rd19, %r4;
$L__BB1_2:
	setp.ge.s32 	%p2, %r2, %r15;
	shl.b32 	%r29, %r54, 5;
	add.s32 	%r10, %r29, %r1;
	mul.lo.s32 	%r11, %r10, %r16;
	add.s32 	%r30, %r3, %r29;
	setp.ge.s32 	%p3, %r30, %r17;
	mov.f32 	%f315, 0f00000000;
	or.pred  	%p4, %p2, %p3;
	@%p4 bra 	$L__BB1_4;
	add.s32 	%r31, %r30, %r6;
	mul.wide.u32 	%rd10, %r31, 4;
	add.s64 	%rd11, %rd2, %rd10;
	ld.global.nc.f32 	%f315, [%rd11];
$L__BB1_4:
	setp.ge.s32 	%p5, %r10, %r17;
	setp.ge.s32 	%p6, %r4, %r16;
	st.shared.f32 	[%r7], %f315;
	mov.f32 	%f316, 0f00000000;
	or.pred  	%p7, %p5, %p6;
	@%p7 bra 	$L__BB1_6;
	add.s32 	%r32, %r4, %r11;
	mul.wide.s32 	%rd12, %r32, 4;
	add.s64 	%rd13, %rd1, %rd12;
	ld.global.nc.f32 	%f316, [%rd13];
$L__BB1_6:
	setp.lt.s32 	%p8, %r2, %r15;
	st.shared.f32 	[%r8], %f316;
	add.s32 	%r33, %r30, 1;
	setp.lt.s32 	%p9, %r33, %r17;
	and.pred  	%p10, %p8, %p9;
	cvt.u64.u32 	%rd15, %r30;
	add.s64 	%rd16, %rd15, %rd14;
	shl.b64 	%rd17, %rd16, 2;
	add.s64 	%rd4, %rd2, %rd17;
	@%p10 bra 	$L__BB1_8;
	mov.b32 	%r34, 0;
	st.shared.u32 	[%r7+4], %r34;
	bra.uni 	$L__BB1_9;
$L__BB1_8:
	ld.global.nc.f32 	%f21, [%rd4+4];
	st.shared.f32 	[%r7+4], %f21;
$L__BB1_9:
	setp.lt.s32 	%p11, %r10, %r17;
	add.s32 	%r35, %r4, 1;
	setp.lt.s32 	%p12, %r35, %r16;
	and.pred  	%p13, %p11, %p12;
	cvt.s64.s32 	%rd18, %r11;
	add.s64 	%rd20, %rd19, %rd18;
	shl.b64 	%rd21, %rd20, 2;
	add.s64 	%rd5, %rd1, %rd21;
	@%p13 bra 	$L__BB1_11;
	mov.b32 	%r36, 0;
	st.shared.u32 	[%r8+4], %r36;
	bra.uni 	$L__BB1_12;
$L__BB1_11:
	ld.global.nc.f32 	%f22, [%rd5+4];
	st.shared.f32 	[%r8+4], %f22;
$L__BB1_12:
	add.s32 	%r37, %r30, 2;
	setp.lt.s32 	%p15, %r37, %r17;
	and.pred  	%p16, %p8, %p15;
	@%p16 bra 	$L__BB1_14;
	mov.b32 	%r38, 0;
	st.shared.u32 	[%r7+8], %r38;
	bra.uni 	$L__BB1_15;
$L__BB1_14:
	ld.global.nc.f32 	%f23, [%rd4+8];
	st.shared.f32 	[%r7+8], %f23;
$L__BB1_15:
	add.s32 	%r39, %r4, 2;
	setp.lt.s32 	%p18, %r39, %r16;
	and.pred  	%p19, %p11, %p18;
	@%p19 bra 	$L__BB1_17;
	mov.b32 	%r40, 0;
	st.shared.u32 	[%r8+8], %r40;
	bra.uni 	$L__BB1_18;
$L__BB1_17:
	ld.global.nc.f32 	%f24, [%rd5+8];
	st.shared.f32 	[%r8+8], %f24;
$L__BB1_18:
	add.s32 	%r41, %r30, 3;
	setp.lt.s32 	%p21, %r41, %r17;
	and.pred  	%p22, %p8, %p21;
	@%p22 bra 	$L__BB1_20;
	mov.b32 	%r42, 0;
	st.shared.u32 	[%r7+12], %r42;
	bra.uni 	$L__BB1_21;
$L__BB1_20:
	ld.global.nc.f32 	%f25, [%rd4+12];
	st.shared.f32 	[%r7+12], %f25;
$L__BB1_21:
	add.s32 	%r43, %r4, 3;
	setp.lt.s32 	%p24, %r43, %r16;
	and.pred  	%p25, %p11, %p24;
	@%p25 bra 	$L__BB1_23;
	mov.b32 	%r44, 0;
	st.shared.u32 	[%r8+12], %r44;
	bra.uni 	$L__BB1_24;
$L__BB1_23:
	ld.global.nc.f32 	%f26, [%rd5+12];
	st.shared.f32 	[%r8+12], %f26;
$L__BB1_24:
	bar.sync 	0;
	ld.shared.f32 	%f27, [%r5];
	shl.b32 	%r45, %r3, 2;
	mov.u32 	%r46, _ZZ22gemm_tiled_regN_kernelIfLi32ELi4EEviiiPKT_S2_PS0_E2Bs;
	add.s32 	%r47, %r46, %r45;
	ld.shared.f32 	%f28, [%r47];
	fma.rn.f32 	%f29, %f27, %f28, %f320;
	ld.shared.f32 	%f30, [%r47+4];
	fma.rn.f32 	%f31, %f27, %f30, %f319;
	ld.shared.f32 	%f32, [%r47+8];
	fma.rn.f32 	%f33, %f27, %f32, %f318;
	ld.shared.f32 	%f34, [%r47+12];
	fma.rn.f32 	%f35, %f27, %f34, %f317;
	ld.shared.f32 	%f36, [%r5+4];
	ld.shared.f32 	%f37, [%r47+128];
	fma.rn.f32 	%f38, %f36, %f37, %f29;
	ld.shared.f32 	%f39, [%r47+132];
	fma.rn.f32 	%f40, %f36, %f39, %f31;
	ld.shared.f32 	%f41, [%r47+136];
	fma.rn.f32 	%f42, %f36, %f41, %f33;
	ld.shared.f32 	%f43, [%r47+140];
	fma.rn.f32 	%f44, %f36, %f43, %f35;
	ld.shared.f32 	%f45, [%r5+8];
	ld.shared.f32 	%f46, [%r47+256];
	fma.rn.f32 	%f47, %f45, %f46, %f38;
	ld.shared.f32 	%f48, [%r47+260];
	fma.rn.f32 	%f49, %f45, %f48, %f40;
	ld.shared.f32 	%f50, [%r47+264];
	fma.rn.f32 	%f51, %f45, %f50, %f42;
	ld.shared.f32 	%f52, [%r47+268];
	fma.rn.f32 	%f53, %f45, %f52, %f44;
	ld.shared.f32 	%f54, [%r5+12];
	ld.shared.f32 	%f55, [%r47+384];
	fma.rn.f32 	%f56, %f54, %f55, %f47;
	ld.shared.f32 	%f57, [%r47+388];
	fma.rn.f32 	%f58, %f54, %f57, %f49;
	ld.shared.f32 	%f59, [%r47+392];
	fma.rn.f32 	%f60, %f54, %f59, %f51;
	ld.shared.f32 	%f61, [%r47+396];
	fma.rn.f32 	%f62, %f54, %f61, %f53;
	ld.shared.f32 	%f63, [%r5+16];
	ld.shared.f32 	%f64, [%r47+512];
	fma.rn.f32 	%f65, %f63, %f64, %f56;
	ld.shared.f32 	%f66, [%r47+516];
	fma.rn.f32 	%f67, %f63, %f66, %f58;
	ld.shared.f32 	%f68, [%r47+520];
	fma.rn.f32 	%f69, %f63, %f68, %f60;
	ld.shared.f32 	%f70, [%r47+524];
	fma.rn.f32 	%f71, %f63, %f70, %f62;
	ld.shared.f32 	%f72, [%r5+20];
	ld.shared.f32 	%f73, [%r47+640];
	fma.rn.f32 	%f74, %f72, %f73, %f65;
	ld.shared.f32 	%f75, [%r47+644];
	fma.rn.f32 	%f76, %f72, %f75, %f67;
	ld.shared.f32 	%f77, [%r47+648];
	fma.rn.f32 	%f78, %f72, %f77, %f69;
	ld.shared.f32 	%f79, [%r47+652];
	fma.rn.f32 	%f80, %f72, %f79, %f71;
	ld.shared.f32 	%f81, [%r5+24];
	ld.shared.f32 	%f82, [%r47+768];
	fma.rn.f32 	%f83, %f81, %f82, %f74;
	ld.shared.f32 	%f84, [%r47+772];
	fma.rn.f32 	%f85, %f81, %f84, %f76;
	ld.shared.f32 	%f86, [%r47+776];
	fma.rn.f32 	%f87, %f81, %f86, %f78;
	ld.shared.f32 	%f88, [%r47+780];
	fma.rn.f32 	%f89, %f81, %f88, %f80;
	ld.shared.f32 	%f90, [%r5+28];
	ld.shared.f32 	%f91, [%r47+896];
	fma.rn.f32 	%f92, %f90, %f91, %f83;
	ld.shared.f32 	%f93, [%r47+900];
	fma.rn.f32 	%f94, %f90, %f93, %f85;
	ld.shared.f32 	%f95, [%r47+904];
	fma.rn.f32 	%f96, %f90, %f95, %f87;
	ld.shared.f32 	%f97, [%r47+908];
	fma.rn.f32 	%f98, %f90, %f97, %f89;
	ld.shared.f32 	%f99, [%r5+32];
	ld.shared.f32 	%f100, [%r47+1024];
	fma.rn.f32 	%f101, %f99, %f100, %f92;
	ld.shared.f32 	%f102, [%r47+1028];
	fma.rn.f32 	%f103, %f99, %f102, %f94;
	ld.shared.f32 	%f104, [%r47+1032];
	fma.rn.f32 	%f105, %f99, %f104, %f96;
	ld.shared.f32 	%f106, [%r47+1036];
	fma.rn.f32 	%f107, %f99, %f106, %f98;
	ld.shared.f32 	%f108, [%r5+36];
	ld.shared.f32 	%f109, [%r47+1152];
	fma.rn.f32 	%f110, %f108, %f109, %f101;
	ld.shared.f32 	%f111, [%r47+1156];
	fma.rn.f32 	%f112, %f108, %f111, %f103;
	ld.shared.f32 	%f113, [%r47+1160];
	fma.rn.f32 	%f114, %f108, %f113, %f105;
	ld.shared.f32 	%f115, [%r47+1164];
	fma.rn.f32 	%f116, %f108, %f115, %f107;
	ld.shared.f32 	%f117, [%r5+40];
	ld.shared.f32 	%f118, [%r47+1280];
	fma.rn.f32 	%f119, %f117, %f118, %f110;
	ld.shared.f32 	%f120, [%r47+1284];
	fma.rn.f32 	%f121, %f117, %f120, %f112;
	ld.shared.f32 	%f122, [%r47+1288];
	fma.rn.f32 	%f123, %f117, %f122, %f114;
	ld.shared.f32 	%f124, [%r47+1292];
	fma.rn.f32 	%f125, %f117, %f124, %f116;
	ld.shared.f32 	%f126, [%r5+44];
	ld.shared.f32 	%f127, [%r47+1408];
	fma.rn.f32 	%f128, %f126, %f127, %f119;
	ld.shared.f32 	%f129, [%r47+1412];
	fma.rn.f32 	%f130, %f126, %f129, %f121;
	ld.shared.f32 	%f131, [%r47+1416];
	fma.rn.f32 	%f132, %f126, %f131, %f123;
	ld.shared.f32 	%f133, [%r47+1420];
	fma.rn.f32 	%f134, %f126, %f133, %f125;
	ld.shared.f32 	%f135, [%r5+48];
	ld.shared.f32 	%f136, [%r47+1536];
	fma.rn.f32 	%f137, %f135, %f136, %f128;
	ld.shared.f32 	%f138, [%r47+1540];
	fma.rn.f32 	%f139, %f135, %f138, %f130;
	ld.shared.f32 	%f140, [%r47+1544];
	fma.rn.f32 	%f141, %f135, %f140, %f132;
	ld.shared.f32 	%f142, [%r47+1548];
	fma.rn.f32 	%f143, %f135, %f142, %f134;
	ld.shared.f32 	%f144, [%r5+52];
	ld.shared.f32 	%f145, [%r47+1664];
	fma.rn.f32 	%f146, %f144, %f145, %f137;
	ld.shared.f32 	%f147, [%r47+1668];
	fma.rn.f32 	%f148, %f144, %f147, %f139;
	ld.shared.f32 	%f149, [%r47+1672];
	fma.rn.f32 	%f150, %f144, %f149, %f141;
	ld.shared.f32 	%f151, [%r47+1676];
	fma.rn.f32 	%f152, %f144, %f151, %f143;
	ld.shared.f32 	%f153, [%r5+56];
	ld.shared.f32 	%f154, [%r47+1792];
	fma.rn.f32 	%f155, %f153, %f154, %f146;
	ld.shared.f32 	%f156, [%r47+1796];
	fma.rn.f32 	%f157, %f153, %f156, %f148;
	ld.shared.f32 	%f158, [%r47+1800];
	fma.rn.f32 	%f159, %f153, %f158, %f150;
	ld.shared.f32 	%f160, [%r47+1804];
	fma.rn.f32 	%f161, %f153, %f160, %f152;
	ld.shared.f32 	%f162, [%r5+60];
	ld.shared.f32 	%f163, [%r47+1920];
	fma.rn.f32 	%f164, %f162, %f163, %f155;
	ld.shared.f32 	%f165, [%r47+1924];
	fma.rn.f32 	%f166, %f162, %f165, %f157;
	ld.shared.f32 	%f167, [%r47+1928];
	fma.rn.f32 	%f168, %f162, %f167, %f159;
	ld.shared.f32 	%f169, [%r47+1932];
	fma.rn.f32 	%f170, %f162, %f169, %f161;
	ld.shared.f32 	%f171, [%r5+64];
	ld.shared.f32 	%f172, [%r47+2048];
	fma.rn.f32 	%f173, %f171, %f172, %f164;
	ld.shared.f32 	%f174, [%r47+2052];
	fma.rn.f32 	%f175, %f171, %f174, %f166;
	ld.shared.f32 	%f176, [%r47+2056];
	fma.rn.f32 	%f177, %f171, %f176, %f168;
	ld.shared.f32 	%f178, [%r47+2060];
	fma.rn.f32 	%f179, %f171, %f178, %f170;
	ld.shared.f32 	%f180, [%r5+68];
	ld.shared.f32 	%f181, [%r47+2176];
	fma.rn.f32 	%f182, %f180, %f181, %f173;
	ld.shared.f32 	%f183, [%r47+2180];
	fma.rn.f32 	%f184, %f180, %f183, %f175;
	ld.shared.f32 	%f185, [%r47+2184];
	fma.rn.f32 	%f186, %f180, %f185, %f177;
	ld.shared.f32 	%f187, [%r47+2188];
	fma.rn.f32 	%f188, %f180, %f187, %f179;
	ld.shared.f32 	%f189, [%r5+72];
	ld.shared.f32 	%f190, [%r47+2304];
	fma.rn.f32 	%f191, %f189, %f190, %f182;
	ld.shared.f32 	%f192, [%r47+2308];
	fma.rn.f32 	%f193, %f189, %f192, %f184;
	ld.shared.f32 	%f194, [%r47+2312];
	fma.rn.f32 	%f195, %f189, %f194, %f186;
	ld.shared.f32 	%f196, [%r47+2316];
	fma.rn.f32 	%f197, %f189, %f196, %f188;
	ld.shared.f32 	%f198, [%r5+76];
	ld.shared.f32 	%f199, [%r47+2432];
	fma.rn.f32 	%f200, %f198, %f199, %f191;
	ld.shared.f32 	%f201, [%r47+2436];
	fma.rn.f32 	%f202, %f198, %f201, %f193;
	ld.shared.f32 	%f203, [%r47+2440];
	fma.rn.f32 	%f204, %f198, %f203, %f195;
	ld.shared.f32 	%f205, [%r47+2444];
	fma.rn.f32 	%f206, %f198, %f205, %f197;
	ld.shared.f32 	%f207, [%r5+80];
	ld.shared.f32 	%f208, [%r47+2560];
	fma.rn.f32 	%f209, %f207, %f208, %f200;
	ld.shared.f32 	%f210, [%r47+2564];
	fma.rn.f32 	%f211, %f207, %f210, %f202;
	ld.shared.f32 	%f212, [%r47+2568];
	fma.rn.f32 	%f213, %f207, %f212, %f204;
	ld.shared.f32 	%f214, [%r47+2572];
	fma.rn.f32 	%f215, %f207, %f214, %f206;
	ld.shared.f32 	%f216, [%r5+84];
	ld.shared.f32 	%f217, [%r47+2688];
	fma.rn.f32 	%f218, %f216, %f217, %f209;
	ld.shared.f32 	%f219, [%r47+2692];
	fma.rn.f32 	%f220, %f216, %f219, %f211;
	ld.shared.f32 	%f221, [%r47+2696];
	fma.rn.f32 	%f222, %f216, %f221, %f213;
	ld.shared.f32 	%f223, [%r47+2700];
	fma.rn.f32 	%f224, %f216, %f223, %f215;
	ld.shared.f32 	%f225, [%r5+88];
	ld.shared.f32 	%f226, [%r47+2816];
	fma.rn.f32 	%f227, %f225, %f226, %f218;
	ld.shared.f32 	%f228, [%r47+2820];
	fma.rn.f32 	%f229, %f225, %f228, %f220;
	ld.shared.f32 	%f230, [%r47+2824];
	fma.rn.f32 	%f231, %f225, %f230, %f222;
	ld.shared.f32 	%f232, [%r47+2828];
	fma.rn.f32 	%f233, %f225, %f232, %f224;
	ld.shared.f32 	%f234, [%r5+92];
	ld.shared.f32 	%f235, [%r47+2944];
	fma.rn.f32 	%f236, %f234, %f235, %f227;
	ld.shared.f32 	%f237, [%r47+2948];
	fma.rn.f32 	%f238, %f234, %f237, %f229;
	ld.shared.f32 	%f239, [%r47+2952];
	fma.rn.f32 	%f240, %f234, %f239, %f231;
	ld.shared.f32 	%f241, [%r47+2956];
	fma.rn.f32 	%f242, %f234, %f241, %f233;
	ld.shared.f32 	%f243, [%r5+96];
	ld.shared.f32 	%f244, [%r47+3072];
	fma.rn.f32 	%f245, %f243, %f244, %f236;
	ld.shared.f32 	%f246, [%r47+3076];
	fma.rn.f32 	%f247, %f243, %f246, %f238;
	ld.shared.f32 	%f248, [%r47+3080];
	fma.rn.f32 	%f249, %f243, %f248, %f240;
	ld.shared.f32 	%f250, [%r47+3084];
	fma.rn.f32 	%f251, %f243, %f250, %f242;
	ld.shared.f32 	%f252, [%r5+100];
	ld.shared.f32 	%f253, [%r47+3200];
	fma.rn.f32 	%f254, %f252, %f253, %f245;
	ld.shared.f32 	%f255, [%r47+3204];
	fma.rn.f32 	%f256, %f252, %f255, %f247;
	ld.shared.f32 	%f257, [%r47+3208];
	fma.rn.f32 	%f258, %f252, %f257, %f249;
	ld.shared.f32 	%f259, [%r47+3212];
	fma.rn.f32 	%f260, %f252, %f259, %f251;
	ld.shared.f32 	%f261, [%r5+104];
	ld.shared.f32 	%f262, [%r47+3328];
	fma.rn.f32 	%f263, %f261, %f262, %f254;
	ld.shared.f32 	%f264, [%r47+3332];
	fma.rn.f32 	%f265, %f261, %f264, %f256;
	ld.shared.f32 	%f266, [%r47+3336];
	fma.rn.f32 	%f267, %f261, %f266, %f258;
	ld.shared.f32 	%f268, [%r47+3340];
	fma.rn.f32 	%f269, %f261, %f268, %f260;
	ld.shared.f32 	%f270, [%r5+108];
	ld.shared.f32 	%f271, [%r47+3456];
	fma.rn.f32 	%f272, %f270, %f271, %f263;
	ld.shared.f32 	%f273, [%r47+3460];
	fma.rn.f32 	%f274, %f270, %f273, %f265;
	ld.shared.f32 	%f275, [%r47+3464];
	fma.rn.f32 	%f276, %f270, %f275, %f267;
	ld.shared.f32 	%f277, [%r47+3468];
	fma.rn.f32 	%f278, %f270, %f277, %f269;
	ld.shared.f32 	%f279, [%r5+112];
	ld.shared.f32 	%f280, [%r47+3584];
	fma.rn.f32 	%f281, %f279, %f280, %f272;
	ld.shared.f32 	%f282, [%r47+3588];
	fma.rn.f32 	%f283, %f279, %f282, %f274;
	ld.shared.f32 	%f284, [%r47+3592];
	fma.rn.f32 	%f285, %f279, %f284, %f276;
	ld.shared.f32 	%f286, [%r47+3596];
	fma.rn.f32 	%f287, %f279, %f286, %f278;
	ld.shared.f32 	%f288, [%r5+116];
	ld.shared.f32 	%f289, [%r47+3712];
	fma.rn.f32 	%f290, %f288, %f289, %f281;
	ld.shared.f32 	%f291, [%r47+3716];
	fma.rn.f32 	%f292, %f288, %f291, %f283;
	ld.shared.f32 	%f293, [%r47+3720];
	fma.rn.f32 	%f294, %f288, %f293, %f285;
	ld.shared.f32 	%f295, [%r47+3724];
	fma.rn.f32 	%f296, %f288, %f295, %f287;
	ld.shared.f32 	%f297, [%r5+120];
	ld.shared.f32 	%f298, [%r47+3840];
	fma.rn.f32 	%f299, %f297, %f298, %f290;
	ld.shared.f32 	%f300, [%r47+3844];
	fma.rn.f32 	%f301, %f297, %f300, %f292;
	ld.shared.f32 	%f302, [%r47+3848];
	fma.rn.f32 	%f303, %f297, %f302, %f294;
	ld.shared.f32 	%f304, [%r47+3852];
	fma.rn.f32 	%f305, %f297, %f304, %f296;
	ld.shared.f32 	%f306, [%r5+124];
	ld.shared.f32 	%f307, [%r47+3968];
	fma.rn.f32 	%f320, %f306, %f307, %f299;
	ld.shared.f32 	%f308, [%r47+3972];
	fma.rn.f32 	%f319, %f306, %f308, %f301;
	ld.shared.f32 	%f309, [%r47+3976];
	fma.rn.f32 	%f318, %f306, %f309, %f303;
	ld.shared.f32 	%f310, [%r47+3980];
	fma.rn.f32 	%f317, %f306, %f310, %f305;
	bar.sync 	0;
	add.s32 	%r54, %r54, 1;
	add.s32 	%r48, %r17, 31;
	shr.u32 	%r49, %r48, 5;
	setp.ne.s32 	%p26, %r54, %r49;
	@%p26 bra 	$L__BB1_2;
$L__BB1_25:
	setp.ge.s32 	%p27, %r2, %r15;
	@%p27 bra 	$L__BB1_34;
	mul.lo.s32 	%r14, %r16, %r2;
	setp.ge.s32 	%p28, %r4, %r16;
	@%p28 bra 	$L__BB1_28;
	add.s32 	%r50, %r4, %r14;
	mul.wide.s32 	%rd22, %r50, 4;
	add.s64 	%rd23, %rd3, %rd22;
	st.global.f32 	[%rd23], %f320;
$L__BB1_28:
	add.s32 	%r51, %r4, 1;
	setp.ge.s32 	%p29, %r51, %r16;
	cvt.s64.s32 	%rd24, %r14;
	cvt.s64.s32 	%rd25, %r4;
	add.s64 	%rd26, %rd25, %rd24;
	shl.b64 	%rd27, %rd26, 2;
	add.s64 	%rd6, %rd3, %rd27;
	@%p29 bra 	$L__BB1_30;
	st.global.f32 	[%rd6+4], %f319;
$L__BB1_30:
	add.s32 	%r52, %r4, 2;
	setp.ge.s32 	%p30, %r52, %r16;
	@%p30 bra 	$L__BB1_32;
	st.global.f32 	[%rd6+8], %f318;
$L__BB1_32:
	add.s32 	%r53, %r4, 3;
	setp.ge.s32 	%p31, %r53, %r16;
	@%p31 bra 	$L__BB1_34;
	st.global.f32 	[%rd6+12], %f317;
$L__BB1_34:
	ret;

}


// ===== COMPILED SASS (sm_100) =====

	.target	sm_100

	.elftype	@"ET_EXEC"


//--------------------- .note.nv.tkinfo           --------------------------
	.section	.note.nv.tkinfo,"",@"SHT_NOTE"
	.sectionflags	@"SHF_NOTE_NV_TKINFO"
	.tkinfo
        /*0018*/ 	.word	0x00000002
        /*0030*/ 	.string	""
        /*0030*/ 	.string	"ptxas"
        /*0030*/ 	.string	"Cuda compilation tools, release 13.0, V13.0.88"
        /*0030*/ 	.string	"Build cuda_13.0.r13.0/compiler.36424714_0"
        /*0030*/ 	.string	"-arch sm_100 -m 64 "



//--------------------- .note.nv.cuinfo           --------------------------
	.section	.note.nv.cuinfo,"",@"SHT_NOTE"
	.sectionflags	@"SHF_NOTE_NV_CUINFO"
        /*0018*/ 	.short	0x0002
        /*001a*/ 	.short	0x0064
        /*001c*/ 	.short	0x0082
	.zero		2


//--------------------- .nv.info                  --------------------------
	.section	.nv.info,"",@"SHT_CUDA_INFO"
	.align	4


	//----- nvinfo : EIATTR_REGCOUNT
	.align		4
        /*0000*/ 	.byte	0x04, 0x2f
        /*0002*/ 	.short	(.L_1 - .L_0)
	.align		4
.L_0:
        /*0004*/ 	.word	index@(_Z17gemm_tiled_kernelIfLi32EEviiiPKT_S2_PS0_)
        /*0008*/ 	.word	0x00000020


	//----- nvinfo : EIATTR_FRAME_SIZE
	.align		4
.L_1:
        /*000c*/ 	.byte	0x04, 0x11
        /*000e*/ 	.short	(.L_3 - .L_2)
	.align		4
.L_2:
        /*0010*/ 	.word	index@(_Z17gemm_tiled_kernelIfLi32EEviiiPKT_S2_PS0_)
        /*0014*/ 	.word	0x00000000


	//----- nvinfo : EIATTR_REGCOUNT
	.align		4
.L_3:
        /*0018*/ 	.byte	0x04, 0x2f
        /*001a*/ 	.short	(.L_5 - .L_4)
	.align		4
.L_4:
        /*001c*/ 	.word	index@(_Z22gemm_tiled_regN_kernelIfLi32ELi4EEviiiPKT_S2_PS0_)
        /*0020*/ 	.word	0x00000020


	//----- nvinfo : EIATTR_FRAME_SIZE
	.align		4
.L_5:
        /*0024*/ 	.byte	0x04, 0x11
        /*0026*/ 	.short	(.L_7 - .L_6)
	.align		4
.L_6:
        /*0028*/ 	.word	index@(_Z22gemm_tiled_regN_kernelIfLi32ELi4EEviiiPKT_S2_PS0_)
        /*002c*/ 	.word	0x00000000


	//----- nvinfo : EIATTR_MIN_STACK_SIZE
	.align		4
.L_7:
        /*0030*/ 	.byte	0x04, 0x12
        /*0032*/ 	.short	(.L_9 - .L_8)
	.align		4
.L_8:
        /*0034*/ 	.word	index@(_Z22gemm_tiled_regN_kernelIfLi32ELi4EEviiiPKT_S2_PS0_)
        /*0038*/ 	.word	0x00000000


	//----- nvinfo : EIATTR_MIN_STACK_SIZE
	.align		4
.L_9:
        /*003c*/ 	.byte	0x04, 0x12
        /*003e*/ 	.short	(.L_11 - .L_10)
	.align		4
.L_10:
        /*0040*/ 	.word	index@(_Z17gemm_tiled_kernelIfLi32EEviiiPKT_S2_PS0_)
        /*0044*/ 	.word	0x00000000
.L_11:


//--------------------- .nv.compat                --------------------------
	.section	.nv.compat,"",@"SHT_CUDA_COMPAT_INFO"
	.align	4
        /*0000*/ 	.byte	0x02, 0x09, 0x00, 0x00, 0x02, 0x02, 0x01, 0x00, 0x02, 0x05, 0x05, 0x00, 0x03, 0x07, 0x01, 0x01
        /*0010*/ 	.byte	0x02, 0x03, 0x00, 0x00, 0x02, 0x06, 0x01, 0x00, 0x04, 0x0b, 0x08, 0x00, 0x09, 0x00, 0x00, 0x00
        /*0020*/ 	.byte	0x00, 0x00, 0x00, 0x00


//--------------------- .nv.info._Z22gemm_tiled_regN_kernelIfLi32ELi4EEviiiPKT_S2_PS0_ --------------------------
	.section	.nv.info._Z22gemm_tiled_regN_kernelIfLi32ELi4EEviiiPKT_S2_PS0_,"",@"SHT_CUDA_INFO"
	.sectionflags	@""
	.align	4


	//----- nvinfo : EIATTR_CUDA_API_VERSION
	.align		4
        /*0000*/ 	.byte	0x04, 0x37
        /*0002*/ 	.short	(.L_13 - .L_12)
.L_12:
        /*0004*/ 	.word	0x00000082


	//----- nvinfo : EIATTR_KPARAM_INFO
	.align		4
.L_13:
        /*0008*/ 	.byte	0x04, 0x17
        /*000a*/ 	.short	(.L_15 - .L_14)
.L_14:
        /*000c*/ 	.word	0x00000000
        /*0010*/ 	.short	0x0005
        /*0012*/ 	.short	0x0020
        /*0014*/ 	.byte	0x00, 0xf5, 0x21, 0x00


	//----- nvinfo : EIATTR_KPARAM_INFO
	.align		4
.L_15:
        /*0018*/ 	.byte	0x04, 0x17
        /*001a*/ 	.short	(.L_17 - .L_16)
.L_16:
        /*001c*/ 	.word	0x00000000
        /*0020*/ 	.short	0x0004
        /*0022*/ 	.short	0x0018
        /*0024*/ 	.byte	0x00, 0xf5, 0x21, 0x00


	//----- nvinfo : EIATTR_KPARAM_INFO
	.align		4
.L_17:
        /*0028*/ 	.byte	0x04, 0x17
        /*002a*/ 	.short	(.L_19 - .L_18)
.L_18:
        /*002c*/ 	.word	0x00000000
        /*0030*/ 	.short	0x0003
        /*0032*/ 	.short	0x0010
        /*0034*/ 	.byte	0x00, 0xf5, 0x21, 0x00


	//----- nvinfo : EIATTR_KPARAM_INFO
	.align		4
.L_19:
        /*0038*/ 	.byte	0x04, 0x17
        /*003a*/ 	.short	(.L_21 - .L_20)
.L_20:
        /*003c*/ 	.word	0x00000000
        /*0040*/ 	.short	0x0002
        /*0042*/ 	.short	0x0008
        /*0044*/ 	.byte	0x00, 0xf0, 0x11, 0x00


	//----- nvinfo : EIATTR_KPARAM_INFO
	.align		4
.L_21:
        /*0048*/ 	.byte	0x04, 0x17
        /*004a*/ 	.short	(.L_23 - .L_22)
.L_22:
        /*004c*/ 	.word	0x00000000
        /*0050*/ 	.short	0x0001
        /*0052*/ 	.short	0x0004
        /*0054*/ 	.byte	0x00, 0xf0, 0x11, 0x00


	//----- nvinfo : EIATTR_KPARAM_INFO
	.align		4
.L_23:
        /*0058*/ 	.byte	0x04, 0x17
        /*005a*/ 	.short	(.L_25 - .L_24)
.L_24:
        /*005c*/ 	.word	0x00000000
        /*0060*/ 	.short	0x0000
        /*0062*/ 	.short	0x0000
        /*0064*/ 	.byte	0x00, 0xf0, 0x11, 0x00


	//----- nvinfo : EIATTR_SPARSE_MMA_MASK
	.align		4
.L_25:
        /*0068*/ 	.byte	0x03, 0x50
        /*006a*/ 	.short	0x0000


	//----- nvinfo : EIATTR_MAXREG_COUNT
	.align		4
        /*006c*/ 	.byte	0x03, 0x1b
        /*006e*/ 	.short	0x00ff


	//----- nvinfo : EIATTR_NUM_BARRIERS
	.align		4
        /*0070*/ 	.byte	0x02, 0x4c
        /*0072*/ 	.byte	0x01
	.zero		1


	//----- nvinfo : EIATTR_MERCURY_ISA_VERSION
	.align		4
        /*0074*/ 	.byte	0x03, 0x5f
        /*0076*/ 	.short	0x0101


	//----- nvinfo : EIATTR_VRC_CTA_INIT_COUNT
	.align		4
        /*0078*/ 	.byte	0x02, 0x4a
	.zero		1
	.zero		1


	//----- nvinfo : EIATTR_EXIT_INSTR_OFFSETS
	.align		4
        /*007c*/ 	.byte	0x04, 0x1c
        /*007e*/ 	.short	(.L_27 - .L_26)


	//   ....[0]....
.L_26:
        /*0080*/ 	.word	0x000010c0


	//   ....[1]....
        /*0084*/ 	.word	0x00001220


	//   ....[2]....
        /*0088*/ 	.word	0x00001240


	//----- nvinfo : EIATTR_CBANK_PARAM_SIZE
	.align		4
.L_27:
        /*008c*/ 	.byte	0x03, 0x19
        /*008e*/ 	.short	0x0028


	//----- nvinfo : EIATTR_PARAM_CBANK
	.align		4
        /*0090*/ 	.byte	0x04, 0x0a
        /*0092*/ 	.short	(.L_29 - .L_28)
	.align		4
.L_28:
        /*0094*/ 	.word	index@(.nv.constant0._Z22gemm_tiled_regN_kernelIfLi32ELi4EEviiiPKT_S2_PS0_)
        /*0098*/ 	.short	0x0380
        /*009a*/ 	.short	0x0028


	//----- nvinfo : EIATTR_SW_WAR
	.align		4
.L_29:
        /*009c*/ 	.byte	0x04, 0x36
        /*009e*/ 	.short	(.L_31 - .L_30)
.L_30:
        /*00a0*/ 	.word	0x00000008
.L_31:


//--------------------- .nv.info._Z17gemm_tiled_kernelIfLi32EEviiiPKT_S2_PS0_ --------------------------
	.section	.nv.info._Z17gemm_tiled_kernelIfLi32EEviiiPKT_S2_PS0_,"",@"SHT_CUDA_INFO"
	.sectionflags	@""
	.align	4


	//----- nvinfo : EIATTR_CUDA_API_VERSION
	.align		4
        /*0000*/ 	.byte	0x04, 0x37
        /*0002*/ 	.short	(.L_33 - .L_32)
.L_32:
        /*0004*/ 	.word	0x00000082


	//----- nvinfo : EIATTR_KPARAM_INFO
	.align		4
.L_33:
        /*0008*/ 	.byte	0x04, 0x17
        /*000a*/ 	.short	(.L_35 - .L_34)
.L_34:
        /*000c*/ 	.word	0x00000000
        /*0010*/ 	.short	0x0005
        /*0012*/ 	.short	0x0020
        /*0014*/ 	.byte	0x00, 0xf5, 0x21, 0x00


	//----- nvinfo : EIATTR_KPARAM_INFO
	.align		4
.L_35:
        /*0018*/ 	.byte	0x04, 0x17
        /*001a*/ 	.short	(.L_37 - .L_36)
.L_36:
        /*001c*/ 	.word	0x00000000
        /*0020*/ 	.short	0x0004
        /*0022*/ 	.short	0x0018
        /*0024*/ 	.byte	0x00, 0xf5, 0x21, 0x00


	//----- nvinfo : EIATTR_KPARAM_INFO
	.align		4
.L_37:
        /*0028*/ 	.byte	0x04, 0x17
        /*002a*/ 	.short	(.L_39 - .L_38)
.L_38:
        /*002c*/ 	.word	0x00000000
        /*0030*/ 	.short	0x0003
        /*0032*/ 	.short	0x0010
        /*0034*/ 	.byte	0x00, 0xf5, 0x21, 0x00


	//----- nvinfo : EIATTR_KPARAM_INFO
	.align		4
.L_39:
        /*0038*/ 	.byte	0x04, 0x17
        /*003a*/ 	.short	(.L_41 - .L_40)
.L_40:
        /*003c*/ 	.word	0x00000000
        /*0040*/ 	.short	0x0002
        /*0042*/ 	.short	0x0008
        /*0044*/ 	.byte	0x00, 0xf0, 0x11, 0x00


	//----- nvinfo : EIATTR_KPARAM_INFO
	.align		4
.L_41:
        /*0048*/ 	.byte	0x04, 0x17
        /*004a*/ 	.short	(.L_43 - .L_42)
.L_42:
        /*004c*/ 	.word	0x00000000
        /*0050*/ 	.short	0x0001
        /*0052*/ 	.short	0x0004
        /*0054*/ 	.byte	0x00, 0xf0, 0x11, 0x00


	//----- nvinfo : EIATTR_KPARAM_INFO
	.align		4
.L_43:
        /*0058*/ 	.byte	0x04, 0x17
        /*005a*/ 	.short	(.L_45 - .L_44)
.L_44:
        /*005c*/ 	.word	0x00000000
        /*0060*/ 	.short	0x0000
        /*0062*/ 	.short	0x0000
        /*0064*/ 	.byte	0x00, 0xf0, 0x11, 0x00


	//----- nvinfo : EIATTR_SPARSE_MMA_MASK
	.align		4
.L_45:
        /*0068*/ 	.byte	0x03, 0x50
        /*006a*/ 	.short	0x0000


	//----- nvinfo : EIATTR_MAXREG_COUNT
	.align		4
        /*006c*/ 	.byte	0x03, 0x1b
        /*006e*/ 	.short	0x00ff


	//----- nvinfo : EIATTR_NUM_BARRIERS
	.align		4
        /*0070*/ 	.byte	0x02, 0x4c
        /*0072*/ 	.byte	0x01
	.zero		1


	//----- nvinfo : EIATTR_MERCURY_ISA_VERSION
	.align		4
        /*0074*/ 	.byte	0x03, 0x5f
        /*0076*/ 	.short	0x0101


	//----- nvinfo : EIATTR_VRC_CTA_INIT_COUNT
	.align		4
        /*0078*/ 	.byte	0x02, 0x4a
	.zero		1
	.zero		1


	//----- nvinfo : EIATTR_EXIT_INSTR_OFFSETS
	.align		4
        /*007c*/ 	.byte	0x04, 0x1c
        /*007e*/ 	.short	(.L_47 - .L_46)


	//   ....[0]....
.L_46:
        /*0080*/ 	.word	0x00000820


	//   ....[1]....
        /*0084*/ 	.word	0x00000870


	//----- nvinfo : EIATTR_CBANK_PARAM_SIZE
	.align		4
.L_47:
        /*0088*/ 	.byte	0x03, 0x19
        /*008a*/ 	.short	0x0028


	//----- nvinfo : EIATTR_PARAM_CBANK
	.align		4
        /*008c*/ 	.byte	0x04, 0x0a
        /*008e*/ 	.short	(.L_49 - .L_48)
	.align		4
.L_48:
        /*0090*/ 	.word	index@(.nv.constant0._Z17gemm_tiled_kernelIfLi32EEviiiPKT_S2_PS0_)
        /*0094*/ 	.short	0x0380
        /*0096*/ 	.short	0x0028


	//----- nvinfo : EIATTR_SW_WAR
	.align		4
.L_49:
        /*0098*/ 	.byte	0x04, 0x36
        /*009a*/ 	.short	(.L_51 - .L_50)
.L_50:
        /*009c*/ 	.word	0x00000008
.L_51:


//--------------------- .nv.callgraph             --------------------------
	.section	.nv.callgraph,"",@"SHT_CUDA_CALLGRAPH"
	.align	4
	.sectionentsize	8
	.align		4
        /*0000*/ 	.word	0x00000000
	.align		4
        /*0004*/ 	.word	0xffffffff
	.align		4
        /*0008*/ 	.word	0x00000000
	.align		4
        /*000c*/ 	.word	0xfffffffe
	.align		4
        /*0010*/ 	.word	0x00000000
	.align		4
        /*0014*/ 	.word	0xfffffffd
	.align		4
        /*0018*/ 	.word	0x00000000
	.align		4
        /*001c*/ 	.word	0xfffffffc


//--------------------- .text._Z22gemm_tiled_regN_kernelIfLi32ELi4EEviiiPKT_S2_PS0_ --------------------------
	.section	.text._Z22gemm_tiled_regN_kernelIfLi32ELi4EEviiiPKT_S2_PS0_,"ax",@progbits
	.align	128
        .global         _Z22gemm_tiled_regN_kernelIfLi32ELi4EEviiiPKT_S2_PS0_
        .type           _Z22gemm_tiled_regN_kernelIfLi32ELi4EEviiiPKT_S2_PS0_,@function
        .size           _Z22gemm_tiled_regN_kernelIfLi32ELi4EEviiiPKT_S2_PS0_,(.L_x_6 - _Z22gemm_tiled_regN_kernelIfLi32ELi4EEviiiPKT_S2_PS0_)
        .other          _Z22gemm_tiled_regN_kernelIfLi32ELi4EEviiiPKT_S2_PS0_,@"STO_CUDA_ENTRY STV_DEFAULT"
_Z22gemm_tiled_regN_kernelIfLi32ELi4EEviiiPKT_S2_PS0_:
.text._Z22gemm_tiled_regN_kernelIfLi32ELi4EEviiiPKT_S2_PS0_:
[----:B------:R-:W-:Y:S01]  /*0000*/  LDC R1, c[0x0][0x37c] ;  /* 0x0000df00ff017b82 */ /* 0x000fe20000000800 */
[----:B------:R-:W0:Y:S01]  /*0010*/  S2R R21, SR_TID.X ;  /* 0x0000000000157919 */ /* 0x000e220000002100 */
[----:B------:R-:W1:Y:S01]  /*0020*/  LDCU UR10, c[0x0][0x388] ;  /* 0x00007100ff0a77ac */ /* 0x000e620008000800 */
[----:B------:R-:W-:Y:S02]  /*0030*/  CS2R R14, SRZ ;  /* 0x00000000000e7805 */ /* 0x000fe4000001ff00 */
[----:B------:R-:W-:Y:S01]  /*0040*/  CS2R R12, SRZ ;  /* 0x00000000000c7805 */ /* 0x000fe2000001ff00 */
[----:B------:R-:W2:Y:S01]  /*0050*/  S2R R0, SR_TID.Y ;  /* 0x0000000000007919 */ /* 0x000ea20000002200 */
[----:B------:R-:W3:Y:S01]  /*0060*/  LDCU.64 UR8, c[0x0][0x358] ;  /* 0x00006b00ff0877ac */ /* 0x000ee20008000a00 */
[----:B------:R-:W2:Y:S01]  /*0070*/  S2R R25, SR_CTAID.Y ;  /* 0x0000000000197919 */ /* 0x000ea20000002600 */
[----:B------:R-:W4:Y:S01]  /*0080*/  S2R R3, SR_CTAID.X ;  /* 0x0000000000037919 */ /* 0x000f220000002500 */
[----:B-1----:R-:W-:Y:S01]  /*0090*/  UISETP.GE.AND UP0, UPT, UR10, 0x1, UPT ;  /* 0x000000010a00788c */ /* 0x002fe2000bf06270 */
[----:B0-----:R-:W-:-:S02]  /*00a0*/  SHF.L.U32 R26, R21, 0x2, RZ ;  /* 0x00000002151a7819 */ /* 0x001fc400000006ff */
[----:B--2---:R-:W-:Y:S02]  /*00b0*/  LEA R25, R25, R0, 0x5 ;  /* 0x0000000019197211 */ /* 0x004fe400078e28ff */
[----:B----4-:R-:W-:-:S04]  /*00c0*/  LEA R24, R3, R26, 0x5 ;  /* 0x0000001a03187211 */ /* 0x010fc800078e28ff */
[----:B---3--:R-:W-:Y:S05]  /*00d0*/  BRA.U !UP0, `(.L_x_0) ;  /* 0x0000000d08f07547 */ /* 0x008fea000b800000 */
[----:B------:R-:W0:Y:S01]  /*00e0*/  S2UR UR7, SR_CgaCtaId ;  /* 0x00000000000779c3 */ /* 0x000e220000008800 */
[----:B------:R-:W-:Y:S01]  /*00f0*/  UMOV UR4, 0x400 ;  /* 0x0000040000047882 */ /* 0x000fe20000000000 */
[----:B------:R-:W-:Y:S01]  /*0100*/  HFMA2 R3, -RZ, RZ, 0, 0 ;  /* 0x00000000ff037431 */ /* 0x000fe200000001ff */
[----:B------:R-:W-:Y:S01]  /*0110*/  UIADD3 UR5, UPT, UPT, UR4, 0x1000, URZ ;  /* 0x0000100004057890 */ /* 0x000fe2000fffe0ff */
[----:B------:R-:W-:Y:S01]  /*0120*/  IMAD R22, R25, UR10, RZ ;  /* 0x0000000a19167c24 */ /* 0x000fe2000f8e02ff */
[----:B------:R-:W-:Y:S01]  /*0130*/  UIADD3 UR6, UPT, UPT, UR10, 0x1f, URZ ;  /* 0x0000001f0a067890 */ /* 0x000fe2000fffe0ff */
[----:B------:R-:W-:Y:S01]  /*0140*/  MOV R14, RZ ;  /* 0x000000ff000e7202 */ /* 0x000fe20000000f00 */
[----:B------:R-:W1:Y:S01]  /*0150*/  LDCU UR11, c[0x0][0x388] ;  /* 0x00007100ff0b77ac */ /* 0x000e620008000800 */
[----:B------:R-:W2:Y:S01]  /*0160*/  LDCU.64 UR12, c[0x0][0x380] ;  /* 0x00007000ff0c77ac */ /* 0x000ea20008000a00 */
[----:B------:R-:W3:Y:S01]  /*0170*/  LDCU.64 UR14, c[0x0][0x390] ;  /* 0x00007200ff0e77ac */ /* 0x000ee20008000a00 */
[----:B------:R-:W4:Y:S01]  /*0180*/  LDCU.64 UR16, c[0x0][0x398] ;  /* 0x00007300ff1077ac */ /* 0x000f220008000a00 */
[----:B------:R-:W-:-:S02]  /*0190*/  USHF.R.U32.HI UR6, URZ, 0x5, UR6 ;  /* 0x00000005ff067899 */ /* 0x000fc40008011606 */
[----:B0-----:R-:W-:Y:S02]  /*01a0*/  ULEA UR5, UR7, UR5, 0x18 ;  /* 0x0000000507057291 */ /* 0x001fe4000f8ec0ff */
[----:B------:R-:W-:-:S04]  /*01b0*/  ULEA UR4, UR7, UR4, 0x18 ;  /* 0x0000000407047291 */ /* 0x000fc8000f8ec0ff */
[C---:B------:R-:W-:Y:S02]  /*01c0*/  LEA R20, R0.reuse, UR5, 0x7 ;  /* 0x0000000500147c11 */ /* 0x040fe4000f8e38ff */
[----:B------:R-:W-:Y:S02]  /*01d0*/  LEA R23, R0, UR4, 0x7 ;  /* 0x0000000400177c11 */ /* 0x000fe4000f8e38ff */
[C---:B------:R-:W-:Y:S02]  /*01e0*/  LEA R2, R21.reuse, UR5, 0x4 ;  /* 0x0000000515027c11 */ /* 0x040fe4000f8e20ff */
[C---:B------:R-:W-:Y:S02]  /*01f0*/  LEA R20, R21.reuse, R20, 0x4 ;  /* 0x0000001415147211 */ /* 0x040fe400078e20ff */
[----:B-1234-:R-:W-:-:S07]  /*0200*/  LEA R21, R21, R23, 0x4 ;  /* 0x0000001715157211 */ /* 0x01efce00078e20ff */
.L_x_1:
[----:B------:R-:W-:Y:S02]  /*0210*/  ISETP.GE.AND P2, PT, R24, UR13, PT ;  /* 0x0000000d18007c0c */ /* 0x000fe4000bf46270 */
[C---:B------:R-:W-:Y:S02]  /*0220*/  LEA R10, R3.reuse, R0, 0x5 ;  /* 0x00000000030a7211 */ /* 0x040fe400078e28ff */
[----:B------:R-:W-:Y:S02]  /*0230*/  LEA R19, R3, R26, 0x5 ;  /* 0x0000001a03137211 */ /* 0x000fe400078e28ff */
[C---:B------:R-:W-:Y:S01]  /*0240*/  ISETP.GE.OR P2, PT, R10.reuse, UR11, P2 ;  /* 0x0000000b0a007c0c */ /* 0x040fe20009746670 */
[C---:B------:R-:W-:Y:S01]  /*0250*/  IMAD R17, R10.reuse, UR13, RZ ;  /* 0x0000000d0a117c24 */ /* 0x040fe2000f8e02ff */
[----:B------:R-:W-:Y:S02]  /*0260*/  ISETP.GE.AND P3, PT, R19, UR11, PT ;  /* 0x0000000b13007c0c */ /* 0x000fe4000bf66270 */
[----:B------:R-:W-:-:S02]  /*0270*/  ISETP.GE.AND P1, PT, R10, UR11, PT ;  /* 0x0000000b0a007c0c */ /* 0x000fc4000bf26270 */
[C---:B------:R-:W-:Y:S02]  /*0280*/  ISETP.GE.OR P3, PT, R25.reuse, UR12, P3 ;  /* 0x0000000c19007c0c */ /* 0x040fe40009f66670 */
[----:B------:R-:W-:Y:S02]  /*0290*/  ISETP.GE.AND P0, PT, R25, UR12, PT ;  /* 0x0000000c19007c0c */ /* 0x000fe4000bf06270 */
[----:B------:R-:W-:Y:S02]  /*02a0*/  IADD3 R8, PT, PT, R19, 0x1, RZ ;  /* 0x0000000113087810 */ /* 0x000fe40007ffe0ff */
[----:B------:R-:W-:Y:S01]  /*02b0*/  MOV R16, RZ ;  /* 0x000000ff00107202 */ /* 0x000fe20000000f00 */
[----:B------:R-:W0:Y:S01]  /*02c0*/  @!P2 LDC.64 R4, c[0x0][0x398] ;  /* 0x0000e600ff04ab82 */ /* 0x000e220000000a00 */
[----:B------:R-:W-:Y:S02]  /*02d0*/  @!P2 IADD3 R11, PT, PT, R24, R17, RZ ;  /* 0x00000011180ba210 */ /* 0x000fe40007ffe0ff */
[----:B------:R-:W-:-:S02]  /*02e0*/  ISETP.LT.AND P4, PT, R8, UR11, !P0 ;  /* 0x0000000b08007c0c */ /* 0x000fc4000c781270 */
[----:B------:R-:W-:Y:S02]  /*02f0*/  MOV R27, RZ ;  /* 0x000000ff001b7202 */ /* 0x000fe40000000f00 */
[-C--:B------:R-:W-:Y:S01]  /*0300*/  @!P3 IADD3 R9, PT, PT, R22, R19.reuse, RZ ;  /* 0x000000131609b210 */ /* 0x080fe20007ffe0ff */
[----:B------:R-:W1:Y:S01]  /*0310*/  @!P3 LDC.64 R6, c[0x0][0x390] ;  /* 0x0000e400ff06bb82 */ /* 0x000e620000000a00 */
[----:B------:R-:W-:Y:S01]  /*0320*/  SHF.R.S32.HI R29, RZ, 0x1f, R17 ;  /* 0x0000001fff1d7819 */ /* 0x000fe20000011411 */
[----:B0-----:R-:W-:Y:S01]  /*0330*/  @!P2 IMAD.WIDE R10, R11, 0x4, R4 ;  /* 0x000000040b0aa825 */ /* 0x001fe200078e0204 */
[----:B------:R-:W-:Y:S02]  /*0340*/  IADD3 R4, PT, PT, R19, 0x2, RZ ;  /* 0x0000000213047810 */ /* 0x000fe40007ffe0ff */
[----:B------:R-:W-:Y:S02]  /*0350*/  IADD3 R5, PT, PT, R24, 0x1, RZ ;  /* 0x0000000118057810 */ /* 0x000fe40007ffe0ff */
[----:B------:R-:W-:Y:S01]  /*0360*/  ISETP.LT.AND P5, PT, R4, UR11, !P0 ;  /* 0x0000000b04007c0c */ /* 0x000fe2000c7a1270 */
[----:B------:R-:W2:Y:S01]  /*0370*/  @!P2 LDG.E.CONSTANT R27, desc[UR8][R10.64] ;  /* 0x000000080a1ba981 */ /* 0x000ea2000c1e9900 */
[----:B------:R-:W-:Y:S01]  /*0380*/  IADD3 R4, P6, PT, R22, R19, RZ ;  /* 0x0000001316047210 */ /* 0x000fe20007fde0ff */
[----:B-1----:R-:W-:-:S03]  /*0390*/  @!P3 IMAD.WIDE.U32 R8, R9, 0x4, R6 ;  /* 0x000000040908b825 */ /* 0x002fc600078e0006 */
[----:B------:R-:W-:Y:S02]  /*03a0*/  IADD3.X R7, PT, PT, RZ, RZ, RZ, P6, !PT ;  /* 0x000000ffff077210 */ /* 0x000fe400037fe4ff */
[----:B------:R0:W3:Y:S01]  /*03b0*/  @!P3 LDG.E.CONSTANT R16, desc[UR8][R8.64] ;  /* 0x000000080810b981 */ /* 0x0000e2000c1e9900 */
[----:B------:R-:W-:Y:S02]  /*03c0*/  ISETP.LT.AND P3, PT, R5, UR13, !P1 ;  /* 0x0000000d05007c0c */ /* 0x000fe4000cf61270 */
[----:B------:R-:W-:Y:S02]  /*03d0*/  LEA R6, P2, R4, UR14, 0x2 ;  /* 0x0000000e04067c11 */ /* 0x000fe4000f8410ff */
[C---:B------:R-:W-:Y:S02]  /*03e0*/  IADD3 R17, P6, PT, R24.reuse, R17, RZ ;  /* 0x0000001118117210 */ /* 0x040fe40007fde0ff */
[----:B------:R-:W-:Y:S02]  /*03f0*/  IADD3 R5, PT, PT, R24, 0x2, RZ ;  /* 0x0000000218057810 */ /* 0x000fe40007ffe0ff */
[----:B------:R-:W-:-:S02]  /*0400*/  IADD3 R19, PT, PT, R19, 0x3, RZ ;  /* 0x0000000313137810 */ /* 0x000fc40007ffe0ff */
[----:B------:R-:W-:Y:S02]  /*0410*/  LEA.HI.X R7, R4, UR15, R7, 0x2, P2 ;  /* 0x0000000f04077c11 */ /* 0x000fe400090f1407 */
[C---:B0-----:R-:W-:Y:S02]  /*0420*/  LEA.HI.X.SX32 R8, R24.reuse, R29, 0x1, P6 ;  /* 0x0000001d18087211 */ /* 0x041fe400030f0eff */
[----:B------:R-:W-:Y:S01]  /*0430*/  ISETP.LT.AND P2, PT, R5, UR13, !P1 ;  /* 0x0000000d05007c0c */ /* 0x000fe2000cf41270 */
[----:B------:R-:W4:Y:S01]  /*0440*/  @P5 LDG.E.CONSTANT R28, desc[UR8][R6.64+0x8] ;  /* 0x00000808061c5981 */ /* 0x000f22000c1e9900 */
[----:B------:R-:W-:Y:S02]  /*0450*/  LEA R4, P6, R17, UR16, 0x2 ;  /* 0x0000001011047c11 */ /* 0x000fe4000f8c10ff */
[----:B------:R-:W-:Y:S02]  /*0460*/  IADD3 R9, PT, PT, R24, 0x3, RZ ;  /* 0x0000000318097810 */ /* 0x000fe40007ffe0ff */
[----:B------:R-:W-:-:S02]  /*0470*/  ISETP.LT.AND P0, PT, R19, UR11, !P0 ;  /* 0x0000000b13007c0c */ /* 0x000fc4000c701270 */
[----:B------:R-:W-:Y:S02]  /*0480*/  LEA.HI.X R5, R17, UR17, R8, 0x2, P6 ;  /* 0x0000001111057c11 */ /* 0x000fe4000b0f1408 */
[----:B------:R-:W-:Y:S01]  /*0490*/  ISETP.LT.AND P1, PT, R9, UR13, !P1 ;  /* 0x0000000d09007c0c */ /* 0x000fe2000cf21270 */
[----:B------:R-:W5:Y:S04]  /*04a0*/  @P4 LDG.E.CONSTANT R8, desc[UR8][R6.64+0x4] ;  /* 0x0000040806084981 */ /* 0x000f68000c1e9900 */
[----:B------:R-:W4:Y:S04]  /*04b0*/  @P3 LDG.E.CONSTANT R9, desc[UR8][R4.64+0x4] ;  /* 0x0000040804093981 */ /* 0x000f28000c1e9900 */
[----:B------:R-:W4:Y:S04]  /*04c0*/  @P2 LDG.E.CONSTANT R29, desc[UR8][R4.64+0x8] ;  /* 0x00000808041d2981 */ /* 0x000f28000c1e9900 */
[----:B------:R-:W4:Y:S04]  /*04d0*/  @P0 LDG.E.CONSTANT R10, desc[UR8][R6.64+0xc] ;  /* 0x00000c08060a0981 */ /* 0x000f28000c1e9900 */
[----:B------:R-:W4:Y:S04]  /*04e0*/  @P1 LDG.E.CONSTANT R17, desc[UR8][R4.64+0xc] ;  /* 0x00000c0804111981 */ /* 0x000f28000c1e9900 */
[----:B---3--:R-:W-:Y:S04]  /*04f0*/  STS [R21], R16 ;  /* 0x0000001015007388 */ /* 0x008fe80000000800 */
[----:B--2---:R-:W-:Y:S04]  /*0500*/  STS [R20], R27 ;  /* 0x0000001b14007388 */ /* 0x004fe80000000800 */
[----:B------:R-:W-:Y:S04]  /*0510*/  @!P4 STS [R21+0x4], RZ ;  /* 0x000004ff1500c388 */ /* 0x000fe80000000800 */
[----:B-----5:R-:W-:Y:S04]  /*0520*/  @P4 STS [R21+0x4], R8 ;  /* 0x0000040815004388 */ /* 0x020fe80000000800 */
[----:B------:R-:W-:Y:S04]  /*0530*/  @!P3 STS [R20+0x4], RZ ;  /* 0x000004ff1400b388 */ /* 0x000fe80000000800 */
[----:B----4-:R-:W-:Y:S04]  /*0540*/  @P3 STS [R20+0x4], R9 ;  /* 0x0000040914003388 */ /* 0x010fe80000000800 */
[----:B------:R-:W-:Y:S04]  /*0550*/  @!P5 STS [R21+0x8], RZ ;  /* 0x000008ff1500d388 */ /* 0x000fe80000000800 */
[----:B------:R-:W-:Y:S04]  /*0560*/  @P5 STS [R21+0x8], R28 ;  /* 0x0000081c15005388 */ /* 0x000fe80000000800 */
[----:B------:R-:W-:Y:S04]  /*0570*/  @!P2 STS [R20+0x8], RZ ;  /* 0x000008ff1400a388 */ /* 0x000fe80000000800 */
[----:B------:R-:W-:Y:S04]  /*0580*/  @P2 STS [R20+0x8], R29 ;  /* 0x0000081d14002388 */ /* 0x000fe80000000800 */
[----:B------:R-:W-:Y:S04]  /*0590*/  @!P0 STS [R21+0xc], RZ ;  /* 0x00000cff15008388 */ /* 0x000fe80000000800 */
[----:B------:R-:W-:Y:S04]  /*05a0*/  @P0 STS [R21+0xc], R10 ;  /* 0x00000c0a15000388 */ /* 0x000fe80000000800 */
[----:B------:R-:W-:Y:S04]  /*05b0*/  @!P1 STS [R20+0xc], RZ ;  /* 0x00000cff14009388 */ /* 0x000fe80000000800 */
[----:B------:R-:W-:Y:S01]  /*05c0*/  @P1 STS [R20+0xc], R17 ;  /* 0x00000c1114001388 */ /* 0x000fe20000000800 */
[----:B------:R-:W-:Y:S06]  /*05d0*/  BAR.SYNC.DEFER_BLOCKING 0x0 ;  /* 0x0000000000007b1d */ /* 0x000fec0000010000 */
[----:B------:R-:W-:Y:S04]  /*05e0*/  LDS.128 R16, [R23] ;  /* 0x0000000017107984 */ /* 0x000fe80000000c00 */
[----:B------:R-:W0:Y:S04]  /*05f0*/  LDS.128 R8, [R2] ;  /* 0x0000000002087984 */ /* 0x000e280000000c00 */
[----:B------:R-:W1:Y:S01]  /*0600*/  LDS.128 R4, [R2+0x80] ;  /* 0x0000800002047984 */ /* 0x000e620000000c00 */
[C---:B0-----:R-:W-:Y:S01]  /*0610*/  FFMA R13, R16.reuse, R8, R13 ;  /* 0x00000008100d7223 */ /* 0x041fe2000000000d */
[C---:B------:R-:W-:Y:S01]  /*0620*/  FFMA R12, R16.reuse, R9, R12 ;  /* 0x00000009100c7223 */ /* 0x040fe2000000000c */
[C---:B------:R-:W-:Y:S01]  /*0630*/  FFMA R15, R16.reuse, R10, R15 ;  /* 0x0000000a100f7223 */ /* 0x040fe2000000000f */
[----:B------:R-:W-:-:S02]  /*0640*/  FFMA R16, R16, R11, R14 ;  /* 0x0000000b10107223 */ /* 0x000fc4000000000e */
[----:B------:R-:W0:Y:S01]  /*0650*/  LDS.128 R8, [R2+0x100] ;  /* 0x0001000002087984 */ /* 0x000e220000000c00 */
[----:B-1----:R-:W-:Y:S01]  /*0660*/  FFMA R27, R4, R17, R13 ;  /* 0x00000011041b7223 */ /* 0x002fe2000000000d */
[C---:B------:R-:W-:Y:S01]  /*0670*/  FFMA R5, R17.reuse, R5, R12 ;  /* 0x0000000511057223 */ /* 0x040fe2000000000c */
[C---:B------:R-:W-:Y:S02]  /*0680*/  FFMA R29, R17.reuse, R6, R15 ;  /* 0x00000006111d7223 */ /* 0x040fe4000000000f */
[----:B------:R-:W1:Y:S01]  /*0690*/  LDS.128 R12, [R2+0x180] ;  /* 0x00018000020c7984 */ /* 0x000e620000000c00 */
[----:B------:R-:W-:Y:S01]  /*06a0*/  FFMA R16, R17, R7, R16 ;  /* 0x0000000711107223 */ /* 0x000fe20000000010 */
[----:B0-----:R-:W-:Y:S01]  /*06b0*/  FFMA R27, R8, R18, R27 ;  /* 0x00000012081b7223 */ /* 0x001fe2000000001b */
[C---:B------:R-:W-:Y:S01]  /*06c0*/  FFMA R4, R18.reuse, R9, R5 ;  /* 0x0000000912047223 */ /* 0x040fe20000000005 */
[C---:B------:R-:W-:Y:S01]  /*06d0*/  FFMA R29, R18.reuse, R10, R29 ;  /* 0x0000000a121d7223 */ /* 0x040fe2000000001d */
[----:B------:R-:W-:Y:S01]  /*06e0*/  FFMA R18, R18, R11, R16 ;  /* 0x0000000b12127223 */ /* 0x000fe20000000010 */
[----:B-1----:R-:W-:Y:S01]  /*06f0*/  FFMA R27, R12, R19, R27 ;  /* 0x000000130c1b7223 */ /* 0x002fe2000000001b */
[C---:B------:R-:W-:Y:S01]  /*0700*/  FFMA R12, R19.reuse, R13, R4 ;  /* 0x0000000d130c7223 */ /* 0x040fe20000000004 */
[----:B------:R-:W-:Y:S04]  /*0710*/  LDS.128 R8, [R23+0x10] ;  /* 0x0000100017087984 */ /* 0x000fe80000000c00 */
[----:B------:R-:W0:Y:S01]  /*0720*/  LDS.128 R4, [R2+0x200] ;  /* 0x0002000002047984 */ /* 0x000e220000000c00 */
[C---:B------:R-:W-:Y:S01]  /*0730*/  FFMA R29, R19.reuse, R14, R29 ;  /* 0x0000000e131d7223 */ /* 0x040fe2000000001d */
[----:B------:R-:W-:-:S02]  /*0740*/  FFMA R14, R19, R15, R18 ;  /* 0x0000000f130e7223 */ /* 0x000fc40000000012 */
[----:B------:R-:W1:Y:S01]  /*0750*/  LDS.128 R16, [R2+0x280] ;  /* 0x0002800002107984 */ /* 0x000e620000000c00 */
[C---:B0-----:R-:W-:Y:S01]  /*0760*/  FFMA R13, R8.reuse, R4, R27 ;  /* 0x00000004080d7223 */ /* 0x041fe2000000001b */
[C---:B------:R-:W-:Y:S01]  /*0770*/  FFMA R12, R8.reuse, R5, R12 ;  /* 0x00000005080c7223 */ /* 0x040fe2000000000c */
[C---:B------:R-:W-:Y:S01]  /*0780*/  FFMA R29, R8.reuse, R6, R29 ;  /* 0x00000006081d7223 */ /* 0x040fe2000000001d */
[----:B------:R-:W-:Y:S02]  /*0790*/  FFMA R8, R8, R7, R14 ;  /* 0x0000000708087223 */ /* 0x000fe4000000000e */
[----:B------:R-:W0:Y:S01]  /*07a0*/  LDS.128 R4, [R2+0x300] ;  /* 0x0003000002047984 */ /* 0x000e220000000c00 */
[----:B-1----:R-:W-:Y:S01]  /*07b0*/  FFMA R27, R16, R9, R13 ;  /* 0x00000009101b7223 */ /* 0x002fe2000000000d */
[C---:B------:R-:W-:Y:S02]  /*07c0*/  FFMA R17, R9.reuse, R17, R12 ;  /* 0x0000001109117223 */ /* 0x040fe4000000000c */
[----:B------:R-:W1:Y:S01]  /*07d0*/  LDS.128 R12, [R2+0x380] ;  /* 0x00038000020c7984 */ /* 0x000e620000000c00 */
[C---:B------:R-:W-:Y:S01]  /*07e0*/  FFMA R29, R9.reuse, R18, R29 ;  /* 0x00000012091d7223 */ /* 0x040fe2000000001d */
[----:B------:R-:W-:Y:S01]  /*07f0*/  FFMA R8, R9, R19, R8 ;  /* 0x0000001309087223 */ /* 0x000fe20000000008 */
[----:B0-----:R-:W-:Y:S01]  /*0800*/  FFMA R27, R4, R10, R27 ;  /* 0x0000000a041b7223 */ /* 0x001fe2000000001b */
[C---:B------:R-:W-:Y:S01]  /*0810*/  FFMA R4, R10.reuse, R5, R17 ;  /* 0x000000050a047223 */ /* 0x040fe20000000011 */
[C---:B------:R-:W-:Y:S01]  /*0820*/  FFMA R29, R10.reuse, R6, R29 ;  /* 0x000000060a1d7223 */ /* 0x040fe2000000001d */
[----:B------:R-:W-:Y:S01]  /*0830*/  FFMA R10, R10, R7, R8 ;  /* 0x000000070a0a7223 */ /* 0x000fe20000000008 */
[----:B-1----:R-:W-:Y:S01]  /*0840*/  FFMA R27, R12, R11, R27 ;  /* 0x0000000b0c1b7223 */ /* 0x002fe2000000001b */
[C---:B------:R-:W-:Y:S01]  /*0850*/  FFMA R12, R11.reuse, R13, R4 ;  /* 0x0000000d0b0c7223 */ /* 0x040fe20000000004 */
[----:B------:R-:W-:Y:S01]  /*0860*/  LDS.128 R16, [R2+0x400] ;  /* 0x0004000002107984 */ /* 0x000fe20000000c00 */
[----:B------:R-:W-:-:S03]  /*0870*/  FFMA R29, R11, R14, R29 ;  /* 0x0000000e0b1d7223 */ /* 0x000fc6000000001d */
[----:B------:R-:W0:Y:S01]  /*0880*/  LDS.128 R4, [R23+0x20] ;  /* 0x0000200017047984 */ /* 0x000e220000000c00 */
[----:B------:R-:W-:-:S03]  /*0890*/  FFMA R14, R11, R15, R10 ;  /* 0x0000000f0b0e7223 */ /* 0x000fc6000000000a */
        /* <DEDUP_REMOVED lines=54> */
[----:B------:R-:W-:Y:S01]  /*0c00*/  FFMA R5, R16, R6, R27 ;  /* 0x0000000610057223 */ /* 0x000fe2000000001b */
[C---:B------:R-:W-:Y:S01]  /*0c10*/  FFMA R27, R6.reuse, R18, R29 ;  /* 0x00000012061b7223 */ /* 0x040fe2000000001d */
[----:B------:R-:W-:Y:S01]  /*0c20*/  FFMA R6, R6, R19, R4 ;  /* 0x0000001306067223 */ /* 0x000fe20000000004 */
[C---:B-1----:R-:W-:Y:S01]  /*0c30*/  FFMA R4, R7.reuse, R13, R8 ;  /* 0x0000000d07047223 */ /* 0x042fe20000000008 */
[----:B------:R-:W-:Y:S04]  /*0c40*/  LDS.128 R16, [R2+0xa00] ;  /* 0x000a000002107984 */ /* 0x000fe80000000c00 */
[----:B------:R-:W0:Y:S01]  /*0c50*/  LDS.128 R8, [R23+0x50] ;  /* 0x0000500017087984 */ /* 0x000e220000000c00 */
[----:B------:R-:W-:Y:S01]  /*0c60*/  FFMA R5, R12, R7, R5 ;  /* 0x000000070c057223 */ /* 0x000fe20000000005 */
        /* <DEDUP_REMOVED lines=45> */
[----:B------:R-:W-:Y:S01]  /*0f40*/  IADD3 R3, PT, PT, R3, 0x1, RZ ;  /* 0x0000000103037810 */ /* 0x000fe20007ffe0ff */
[C---:B0-----:R-:W-:Y:S01]  /*0f50*/  FFMA R27, R4.reuse, R16, R27 ;  /* 0x00000010041b7223 */ /* 0x041fe2000000001b */
[C---:B------:R-:W-:Y:S01]  /*0f60*/  FFMA R16, R4.reuse, R17, R12 ;  /* 0x0000001104107223 */ /* 0x040fe2000000000c */
[C---:B------:R-:W-:Y:S01]  /*0f70*/  FFMA R17, R4.reuse, R18, R13 ;  /* 0x0000001204117223 */ /* 0x040fe2000000000d */
[----:B------:R-:W-:Y:S02]  /*0f80*/  FFMA R4, R4, R19, R14 ;  /* 0x0000001304047223 */ /* 0x000fe4000000000e */
[----:B------:R-:W0:Y:S01]  /*0f90*/  LDS.128 R12, [R2+0xf00] ;  /* 0x000f0000020c7984 */ /* 0x000e220000000c00 */
[C---:B-1----:R-:W-:Y:S01]  /*0fa0*/  FFMA R9, R5.reuse, R9, R16 ;  /* 0x0000000905097223 */ /* 0x042fe20000000010 */
[----:B------:R-:W-:Y:S02]  /*0fb0*/  FFMA R29, R5, R10, R17 ;  /* 0x0000000a051d7223 */ /* 0x000fe40000000011 */
[----:B------:R-:W1:Y:S01]  /*0fc0*/  LDS.128 R16, [R2+0xf80] ;  /* 0x000f800002107984 */ /* 0x000e620000000c00 */
[----:B------:R-:W-:Y:S01]  /*0fd0*/  BAR.SYNC.DEFER_BLOCKING 0x0 ;  /* 0x0000000000007b1d */ /* 0x000fe20000010000 */
[----:B------:R-:W-:Y:S01]  /*0fe0*/  ISETP.NE.AND P0, PT, R3, UR6, PT ;  /* 0x0000000603007c0c */ /* 0x000fe2000bf05270 */
[----:B------:R-:W-:Y:S01]  /*0ff0*/  FFMA R27, R8, R5, R27 ;  /* 0x00000005081b7223 */ /* 0x000fe2000000001b */
[----:B------:R-:W-:-:S03]  /*1000*/  FFMA R4, R5, R11, R4 ;  /* 0x0000000b05047223 */ /* 0x000fc60000000004 */
[----:B0-----:R-:W-:Y:S01]  /*1010*/  FFMA R27, R12, R6, R27 ;  /* 0x000000060c1b7223 */ /* 0x001fe2000000001b */
[C---:B------:R-:W-:Y:S01]  /*1020*/  FFMA R12, R6.reuse, R13, R9 ;  /* 0x0000000d060c7223 */ /* 0x040fe20000000009 */
[C---:B------:R-:W-:Y:S01]  /*1030*/  FFMA R29, R6.reuse, R14, R29 ;  /* 0x0000000e061d7223 */ /* 0x040fe2000000001d */
[----:B------:R-:W-:Y:S01]  /*1040*/  FFMA R4, R6, R15, R4 ;  /* 0x0000000f06047223 */ /* 0x000fe20000000004 */
[----:B-1----:R-:W-:Y:S01]  /*1050*/  FFMA R13, R16, R7, R27 ;  /* 0x00000007100d7223 */ /* 0x002fe2000000001b */
[C---:B------:R-:W-:Y:S01]  /*1060*/  FFMA R12, R7.reuse, R17, R12 ;  /* 0x00000011070c7223 */ /* 0x040fe2000000000c */
[C---:B------:R-:W-:Y:S01]  /*1070*/  FFMA R15, R7.reuse, R18, R29 ;  /* 0x00000012070f7223 */ /* 0x040fe2000000001d */
[----:B------:R-:W-:Y:S01]  /*1080*/  FFMA R14, R7, R19, R4 ;  /* 0x00000013070e7223 */ /* 0x000fe20000000004 */
[----:B------:R-:W-:Y:S06]  /*1090*/  @P0 BRA `(.L_x_1) ;  /* 0xfffffff0005c0947 */ /* 0x000fec000383ffff */
.L_x_0:
[----:B------:R-:W0:Y:S02]  /*10a0*/  LDCU UR4, c[0x0][0x380] ;  /* 0x00007000ff0477ac */ /* 0x000e240008000800 */
[----:B0-----:R-:W-:-:S13]  /*10b0*/  ISETP.GE.AND P0, PT, R25, UR4, PT ;  /* 0x0000000419007c0c */ /* 0x001fda000bf06270 */
[----:B------:R-:W-:Y:S05]  /*10c0*/  @P0 EXIT ;  /* 0x000000000000094d */ /* 0x000fea0003800000 */
[----:B------:R-:W0:Y:S01]  /*10d0*/  LDCU UR6, c[0x0][0x384] ;  /* 0x00007080ff0677ac */ /* 0x000e220008000800 */
[C---:B------:R-:W-:Y:S02]  /*10e0*/  IADD3 R0, PT, PT, R24.reuse, 0x1, RZ ;  /* 0x0000000118007810 */ /* 0x040fe40007ffe0ff */
[C---:B------:R-:W-:Y:S01]  /*10f0*/  IADD3 R4, PT, PT, R24.reuse, 0x2, RZ ;  /* 0x0000000218047810 */ /* 0x040fe20007ffe0ff */
[----:B------:R-:W1:Y:S01]  /*1100*/  LDCU.64 UR4, c[0x0][0x3a0] ;  /* 0x00007400ff0477ac */ /* 0x000e620008000a00 */
[C---:B------:R-:W-:Y:S02]  /*1110*/  IADD3 R6, PT, PT, R24.reuse, 0x3, RZ ;  /* 0x0000000318067810 */ /* 0x040fe40007ffe0ff */
[----:B0-----:R-:W-:Y:S01]  /*1120*/  ISETP.GE.AND P4, PT, R24, UR6, PT ;  /* 0x0000000618007c0c */ /* 0x001fe2000bf86270 */
[----:B------:R-:W-:Y:S01]  /*1130*/  IMAD R25, R25, UR6, RZ ;  /* 0x0000000619197c24 */ /* 0x000fe2000f8e02ff */
[----:B------:R-:W-:Y:S02]  /*1140*/  ISETP.GE.AND P0, PT, R0, UR6, PT ;  /* 0x0000000600007c0c */ /* 0x000fe4000bf06270 */
[----:B------:R-:W-:-:S02]  /*1150*/  ISETP.GE.AND P1, PT, R4, UR6, PT ;  /* 0x0000000604007c0c */ /* 0x000fc4000bf26270 */
[----:B------:R-:W-:Y:S02]  /*1160*/  SHF.R.S32.HI R5, RZ, 0x1f, R25 ;  /* 0x0000001fff057819 */ /* 0x000fe40000011419 */
[----:B------:R-:W-:-:S04]  /*1170*/  IADD3 R0, P2, PT, R24, R25, RZ ;  /* 0x0000001918007210 */ /* 0x000fc80007f5e0ff */
[----:B------:R-:W-:Y:S01]  /*1180*/  LEA.HI.X.SX32 R5, R24, R5, 0x1, P2 ;  /* 0x0000000518057211 */ /* 0x000fe200010f0eff */
[----:B------:R-:W0:Y:S01]  /*1190*/  @!P4 LDC.64 R2, c[0x0][0x3a0] ;  /* 0x0000e800ff02cb82 */ /* 0x000e220000000a00 */
[----:B------:R-:W-:Y:S02]  /*11a0*/  ISETP.GE.AND P2, PT, R6, UR6, PT ;  /* 0x0000000606007c0c */ /* 0x000fe4000bf46270 */
[----:B------:R-:W-:Y:S02]  /*11b0*/  @!P4 IADD3 R25, PT, PT, R24, R25, RZ ;  /* 0x000000191819c210 */ /* 0x000fe40007ffe0ff */
[----:B-1----:R-:W-:-:S04]  /*11c0*/  LEA R4, P3, R0, UR4, 0x2 ;  /* 0x0000000400047c11 */ /* 0x002fc8000f8610ff */
[----:B------:R-:W-:Y:S01]  /*11d0*/  LEA.HI.X R5, R0, UR5, R5, 0x2, P3 ;  /* 0x0000000500057c11 */ /* 0x000fe200098f1405 */
[----:B0-----:R-:W-:-:S05]  /*11e0*/  @!P4 IMAD.WIDE R2, R25, 0x4, R2 ;  /* 0x000000041902c825 */ /* 0x001fca00078e0202 */
[----:B------:R0:W-:Y:S04]  /*11f0*/  @!P4 STG.E desc[UR8][R2.64], R13 ;  /* 0x0000000d0200c986 */ /* 0x0001e8000c101908 */
[----:B------:R0:W-:Y:S04]  /*1200*/  @!P0 STG.E desc[UR8][R4.64+0x4], R12 ;  /* 0x0000040c04008986 */ /* 0x0001e8000c101908 */
[----:B------:R0:W-:Y:S01]  /*1210*/  @!P1 STG.E desc[UR8][R4.64+0x8], R15 ;  /* 0x0000080f04009986 */ /* 0x0001e2000c101908 */
[----:B------:R-:W-:Y:S05]  /*1220*/  @P2 EXIT ;  /* 0x000000000000294d */ /* 0x000fea0003800000 */
[----:B------:R-:W-:Y:S01]  /*1230*/  STG.E desc[UR8][R4.64+0xc], R14 ;  /* 0x00000c0e04007986 */ /* 0x000fe2000c101908 */
[----:B------:R-:W-:Y:S05]  /*1240*/  EXIT ;  /* 0x000000000000794d */ /* 0x000fea0003800000 */
.L_x_2:
[----:B------:R-:W-:-:S00]  /*1250*/  BRA `(.L_x_2) ;  /* 0xfffffffc00fc7947 */ /* 0x000fc0000383ffff */
[----:B------:R-:W-:-:S00]  /*1260*/  NOP ;  /* 0x0000000000007918 */ /* 0x000fc00000000000 */
        /* <DEDUP_REMOVED lines=9> */
.L_x_6:


//--------------------- .text._Z17gemm_tiled_kernelIfLi32EEviiiPKT_S2_PS0_ --------------------------
	.section	.text._Z17gemm_tiled_kernelIfLi32EEviiiPKT_S2_PS0_,"ax",@progbits
	.align	128
        .global         _Z17gemm_tiled_kernelIfLi32EEviiiPKT_S2_PS0_
        .type           _Z17gemm_tiled_kernelIfLi32EEviiiPKT_S2_PS0_,@function
        .size           _Z17gemm_tiled_kernelIfLi32EEviiiPKT_S2_PS0_,(.L_x_7 - _Z17gemm_tiled_kernelIfLi32EEviiiPKT_S2_PS0_)
        .other          _Z17gemm_tiled_kernelIfLi32EEviiiPKT_S2_PS0_,@"STO_CUDA_ENTRY STV_DEFAULT"
_Z17gemm_tiled_kernelIfLi32EEviiiPKT_S2_PS0_:
.text._Z17gemm_tiled_kernelIfLi32EEviiiPKT_S2_PS0_:
[----:B------:R-:W-:Y:S01]  /*0000*/  LDC R1, c[0x0][0x37c] ;  /* 0x0000df00ff017b82 */ /* 0x000fe20000000800 */
[----:B------:R-:W0:Y:S01]  /*0010*/  S2R R18, SR_CTAID.Y ;  /* 0x0000000000127919 */ /* 0x000e220000002600 */
[----:B------:R-:W1:Y:S01]  /*0020*/  LDCU UR10, c[0x0][0x388] ;  /* 0x00007100ff0a77ac */ /* 0x000e620008000800 */
[----:B------:R-:W-:Y:S01]  /*0030*/  HFMA2 R23, -RZ, RZ, 0, 0 ;  /* 0x00000000ff177431 */ /* 0x000fe200000001ff */
[----:B------:R-:W0:Y:S01]  /*0040*/  S2R R17, SR_TID.Y ;  /* 0x0000000000117919 */ /* 0x000e220000002200 */
[----:B------:R-:W2:Y:S01]  /*0050*/  LDCU.64 UR8, c[0x0][0x358] ;  /* 0x00006b00ff0877ac */ /* 0x000ea20008000a00 */
[----:B------:R-:W3:Y:S01]  /*0060*/  S2R R2, SR_CTAID.X ;  /* 0x0000000000027919 */ /* 0x000ee20000002500 */
[----:B------:R-:W3:Y:S01]  /*0070*/  S2R R16, SR_TID.X ;  /* 0x0000000000107919 */ /* 0x000ee20000002100 */
[----:B-1----:R-:W-:Y:S01]  /*0080*/  UISETP.GE.AND UP0, UPT, UR10, 0x1, UPT ;  /* 0x000000010a00788c */ /* 0x002fe2000bf06270 */
[----:B0-----:R-:W-:Y:S02]  /*0090*/  LEA R18, R18, R17, 0x5 ;  /* 0x0000001112127211 */ /* 0x001fe400078e28ff */
[----:B---3--:R-:W-:-:S06]  /*00a0*/  LEA R19, R2, R16, 0x5 ;  /* 0x0000001002137211 */ /* 0x008fcc00078e28ff */
[----:B--2---:R-:W-:Y:S05]  /*00b0*/  BRA.U !UP0, `(.L_x_3) ;  /* 0x0000000508cc7547 */ /* 0x004fea000b800000 */
[----:B------:R-:W0:Y:S01]  /*00c0*/  S2UR UR7, SR_CgaCtaId ;  /* 0x00000000000779c3 */ /* 0x000e220000008800 */
[----:B------:R-:W1:Y:S01]  /*00d0*/  LDCU UR11, c[0x0][0x384] ;  /* 0x00007080ff0b77ac */ /* 0x000e620008000800 */
[----:B------:R-:W-:Y:S01]  /*00e0*/  MOV R23, RZ ;  /* 0x000000ff00177202 */ /* 0x000fe20000000f00 */
[----:B------:R-:W-:Y:S01]  /*00f0*/  IMAD R6, R18, UR10, R16 ;  /* 0x0000000a12067c24 */ /* 0x000fe2000f8e0210 */
[----:B------:R-:W-:Y:S01]  /*0100*/  UMOV UR5, 0x400 ;  /* 0x0000040000057882 */ /* 0x000fe20000000000 */
[----:B------:R-:W-:-:S03]  /*0110*/  UIADD3 UR4, UPT, UPT, UR10, 0x1f, URZ ;  /* 0x0000001f0a047890 */ /* 0x000fc6000fffe0ff */
[----:B------:R-:W2:Y:S01]  /*0120*/  LDC R0, c[0x0][0x384] ;  /* 0x0000e100ff007b82 */ /* 0x000ea20000000800 */
[----:B------:R-:W-:Y:S02]  /*0130*/  UIADD3 UR6, UPT, UPT, UR5, 0x1000, URZ ;  /* 0x0000100005067890 */ /* 0x000fe4000fffe0ff */
[----:B------:R-:W-:Y:S01]  /*0140*/  USHF.R.U32.HI UR4, URZ, 0x5, UR4 ;  /* 0x00000005ff047899 */ /* 0x000fe20008011604 */
[----:B------:R-:W3:Y:S04]  /*0150*/  LDCU UR13, c[0x0][0x388] ;  /* 0x00007100ff0d77ac */ /* 0x000ee80008000800 */
[----:B------:R-:W4:Y:S01]  /*0160*/  LDC.64 R20, c[0x0][0x390] ;  /* 0x0000e400ff147b82 */ /* 0x000f220000000a00 */
[----:B------:R-:W2:Y:S01]  /*0170*/  LDCU UR12, c[0x0][0x380] ;  /* 0x00007000ff0c77ac */ /* 0x000ea20008000800 */
[----:B-1----:R-:W-:Y:S01]  /*0180*/  IMAD R7, R17, UR11, R16 ;  /* 0x0000000b11077c24 */ /* 0x002fe2000f8e0210 */
[----:B------:R-:W-:-:S02]  /*0190*/  UIADD3 UR4, UPT, UPT, -UR4, URZ, URZ ;  /* 0x000000ff04047290 */ /* 0x000fc4000fffe1ff */
[----:B0-----:R-:W-:Y:S02]  /*01a0*/  ULEA UR5, UR7, UR5, 0x18 ;  /* 0x0000000507057291 */ /* 0x001fe4000f8ec0ff */
[----:B------:R-:W-:Y:S01]  /*01b0*/  LEA R7, R2, R7, 0x5 ;  /* 0x0000000702077211 */ /* 0x000fe200078e28ff */
[----:B------:R-:W-:-:S03]  /*01c0*/  ULEA UR6, UR7, UR6, 0x18 ;  /* 0x0000000607067291 */ /* 0x000fc6000f8ec0ff */
[----:B------:R-:W-:-:S03]  /*01d0*/  LEA R5, R17, UR5, 0x7 ;  /* 0x0000000511057c11 */ /* 0x000fc6000f8e38ff */
[C---:B------:R-:W-:Y:S02]  /*01e0*/  LEA R3, R16.reuse, UR6, 0x2 ;  /* 0x0000000610037c11 */ /* 0x040fe4000f8e10ff */
[----:B------:R-:W-:Y:S02]  /*01f0*/  LEA R4, R16, R5, 0x2 ;  /* 0x0000000510047211 */ /* 0x000fe400078e10ff */
[----:B---3--:R-:W-:-:S07]  /*0200*/  LEA R2, R17, R3, 0x7 ;  /* 0x0000000311027211 */ /* 0x008fce00078e38ff */
.L_x_4:
[----:B------:R-:W-:Y:S01]  /*0210*/  ISETP.GE.AND P0, PT, R17, UR13, PT ;  /* 0x0000000d11007c0c */ /* 0x000fe2000bf06270 */
[----:B------:R-:W-:Y:S01]  /*0220*/  HFMA2 R29, -RZ, RZ, 0, 0 ;  /* 0x00000000ff1d7431 */ /* 0x000fe200000001ff */
[----:B------:R-:W-:Y:S01]  /*0230*/  ISETP.GE.AND P1, PT, R16, UR13, PT ;  /* 0x0000000d10007c0c */ /* 0x000fe2000bf26270 */
[----:B----4-:R-:W-:Y:S01]  /*0240*/  IMAD.WIDE R8, R6, 0x4, R20 ;  /* 0x0000000406087825 */ /* 0x010fe200078e0214 */
[----:B--2---:R-:W-:Y:S02]  /*0250*/  ISETP.GE.OR P0, PT, R19, R0, P0 ;  /* 0x000000001300720c */ /* 0x004fe40000706670 */
[----:B------:R-:W-:Y:S02]  /*0260*/  ISETP.GE.OR P1, PT, R18, UR12, P1 ;  /* 0x0000000c12007c0c */ /* 0x000fe40008f26670 */
[----:B------:R-:W-:-:S09]  /*0270*/  MOV R27, RZ ;  /* 0x000000ff001b7202 */ /* 0x000fd20000000f00 */
[----:B------:R-:W0:Y:S02]  /*0280*/  @!P0 LDC.64 R10, c[0x0][0x398] ;  /* 0x0000e600ff0a8b82 */ /* 0x000e240000000a00 */
[----:B------:R-:W2:Y:S01]  /*0290*/  @!P1 LDG.E.CONSTANT R27, desc[UR8][R8.64] ;  /* 0x00000008081b9981 */ /* 0x000ea2000c1e9900 */
[----:B0-----:R-:W-:-:S05]  /*02a0*/  @!P0 IMAD.WIDE R10, R7, 0x4, R10 ;  /* 0x00000004070a8825 */ /* 0x001fca00078e020a */
[----:B------:R-:W3:Y:S04]  /*02b0*/  @!P0 LDG.E.CONSTANT R29, desc[UR8][R10.64] ;  /* 0x000000080a1d8981 */ /* 0x000ee8000c1e9900 */
[----:B--2---:R-:W-:Y:S04]  /*02c0*/  STS [R4], R27 ;  /* 0x0000001b04007388 */ /* 0x004fe80000000800 */
[----:B---3--:R-:W-:Y:S01]  /*02d0*/  STS [R2], R29 ;  /* 0x0000001d02007388 */ /* 0x008fe20000000800 */
[----:B------:R-:W-:Y:S06]  /*02e0*/  BAR.SYNC.DEFER_BLOCKING 0x0 ;  /* 0x0000000000007b1d */ /* 0x000fec0000010000 */
[----:B------:R-:W-:Y:S04]  /*02f0*/  LDS R22, [R3] ;  /* 0x0000000003167984 */ /* 0x000fe80000000800 */
[----:B------:R-:W0:Y:S04]  /*0300*/  LDS.128 R12, [R5] ;  /* 0x00000000050c7984 */ /* 0x000e280000000c00 */
[----:B------:R-:W1:Y:S04]  /*0310*/  LDS R26, [R3+0x80] ;  /* 0x00008000031a7984 */ /* 0x000e680000000800 */
[----:B------:R-:W2:Y:S04]  /*0320*/  LDS R25, [R3+0x100] ;  /* 0x0001000003197984 */ /* 0x000ea80000000800 */
[----:B------:R-:W3:Y:S04]  /*0330*/  LDS R24, [R3+0x180] ;  /* 0x0001800003187984 */ /* 0x000ee80000000800 */
[----:B------:R-:W-:Y:S01]  /*0340*/  LDS.128 R8, [R5+0x10] ;  /* 0x0000100005087984 */ /* 0x000fe20000000c00 */
[----:B0-----:R-:W-:-:S03]  /*0350*/  FFMA R12, R12, R22, R23 ;  /* 0x000000160c0c7223 */ /* 0x001fc60000000017 */
[----:B------:R-:W0:Y:S01]  /*0360*/  LDS R23, [R3+0x200] ;  /* 0x0002000003177984 */ /* 0x000e220000000800 */
[----:B-1----:R-:W-:-:S03]  /*0370*/  FFMA R12, R26, R13, R12 ;  /* 0x0000000d1a0c7223 */ /* 0x002fc6000000000c */
[----:B------:R-:W1:Y:S01]  /*0380*/  LDS R22, [R3+0x280] ;  /* 0x0002800003167984 */ /* 0x000e620000000800 */
[----:B--2---:R-:W-:-:S03]  /*0390*/  FFMA R13, R25, R14, R12 ;  /* 0x0000000e190d7223 */ /* 0x004fc6000000000c */
[----:B------:R-:W2:Y:S01]  /*03a0*/  LDS R25, [R3+0x300] ;  /* 0x0003000003197984 */ /* 0x000ea20000000800 */
[----:B---3--:R-:W-:-:S03]  /*03b0*/  FFMA R13, R24, R15, R13 ;  /* 0x0000000f180d7223 */ /* 0x008fc6000000000d */
[----:B------:R-:W3:Y:S04]  /*03c0*/  LDS R24, [R3+0x380] ;  /* 0x0003800003187984 */ /* 0x000ee80000000800 */
[----:B------:R-:W-:Y:S01]  /*03d0*/  LDS R26, [R3+0xb80] ;  /* 0x000b8000031a7984 */ /* 0x000fe20000000800 */
[----:B0-----:R-:W-:-:S03]  /*03e0*/  FFMA R27, R8, R23, R13 ;  /* 0x00000017081b7223 */ /* 0x001fc6000000000d */
[----:B------:R-:W-:Y:S04]  /*03f0*/  LDS R23, [R3+0x400] ;  /* 0x0004000003177984 */ /* 0x000fe80000000800 */
[----:B------:R-:W0:Y:S01]  /*0400*/  LDS.128 R12, [R5+0x20] ;  /* 0x00002000050c7984 */ /* 0x000e220000000c00 */
[----:B-1----:R-:W-:-:S03]  /*0410*/  FFMA R8, R22, R9, R27 ;  /* 0x0000000916087223 */ /* 0x002fc6000000001b */
[----:B------:R-:W1:Y:S01]  /*0420*/  LDS R22, [R3+0x480] ;  /* 0x0004800003167984 */ /* 0x000e620000000800 */
[----:B--2---:R-:W-:-:S03]  /*0430*/  FFMA R9, R25, R10, R8 ;  /* 0x0000000a19097223 */ /* 0x004fc60000000008 */
[----:B------:R-:W2:Y:S01]  /*0440*/  LDS R25, [R3+0x500] ;  /* 0x0005000003197984 */ /* 0x000ea20000000800 */
[----:B---3--:R-:W-:-:S03]  /*0450*/  FFMA R9, R24, R11, R9 ;  /* 0x0000000b18097223 */ /* 0x008fc60000000009 */
[----:B------:R-:W3:Y:S01]  /*0460*/  LDS R24, [R3+0x580] ;  /* 0x0005800003187984 */ /* 0x000ee20000000800 */
        /* <DEDUP_REMOVED lines=26> */
[----:B------:R-:W-:Y:S04]  /*0610*/  LDS R27, [R3+0xc00] ;  /* 0x000c0000031b7984 */ /* 0x000fe80000000800 */
[----:B------:R-:W-:Y:S01]  /*0620*/  LDS R24, [R3+0xc80] ;  /* 0x000c800003187984 */ /* 0x000fe20000000800 */
[----:B0-----:R-:W-:-:S03]  /*0630*/  FFMA R23, R8, R23, R13 ;  /* 0x0000001708177223 */ /* 0x001fc6000000000d */
[----:B------:R-:W0:Y:S01]  /*0640*/  LDS.128 R12, [R5+0x60] ;  /* 0x00006000050c7984 */ /* 0x000e220000000c00 */
[----:B-1----:R-:W-:-:S03]  /*0650*/  FFMA R22, R22, R9, R23 ;  /* 0x0000000916167223 */ /* 0x002fc60000000017 */
[----:B------:R-:W1:Y:S01]  /*0660*/  LDS R23, [R3+0xd00] ;  /* 0x000d000003177984 */ /* 0x000e620000000800 */
[----:B--2---:R-:W-:-:S03]  /*0670*/  FFMA R25, R25, R10, R22 ;  /* 0x0000000a19197223 */ /* 0x004fc60000000016 */
[----:B------:R-:W2:Y:S01]  /*0680*/  LDS R22, [R3+0xd80] ;  /* 0x000d800003167984 */ /* 0x000ea20000000800 */
[----:B------:R-:W-:-:S03]  /*0690*/  FFMA R11, R26, R11, R25 ;  /* 0x0000000b1a0b7223 */ /* 0x000fc60000000019 */
[----:B------:R-:W-:Y:S01]  /*06a0*/  LDS R25, [R3+0xe00] ;  /* 0x000e000003197984 */ /* 0x000fe20000000800 */
[----:B0-----:R-:W-:-:S03]  /*06b0*/  FFMA R27, R12, R27, R11 ;  /* 0x0000001b0c1b7223 */ /* 0x001fc6000000000b */
[----:B------:R-:W0:Y:S01]  /*06c0*/  LDS.128 R8, [R5+0x70] ;  /* 0x0000700005087984 */ /* 0x000e220000000c00 */
[----:B------:R-:W-:-:S03]  /*06d0*/  FFMA R24, R24, R13, R27 ;  /* 0x0000000d18187223 */ /* 0x000fc6000000001b */
[----:B------:R-:W3:Y:S04]  /*06e0*/  LDS R27, [R3+0xe80] ;  /* 0x000e8000031b7984 */ /* 0x000ee80000000800 */
[----:B------:R-:W4:Y:S04]  /*06f0*/  LDS R13, [R3+0xf00] ;  /* 0x000f0000030d7984 */ /* 0x000f280000000800 */
[----:B------:R-:W5:Y:S01]  /*0700*/  LDS R12, [R3+0xf80] ;  /* 0x000f8000030c7984 */ /* 0x000f620000000800 */
[----:B-1----:R-:W-:Y:S01]  /*0710*/  FFMA R23, R23, R14, R24 ;  /* 0x0000000e17177223 */ /* 0x002fe20000000018 */
[----:B------:R-:W-:-:S03]  /*0720*/  UIADD3 UR4, UPT, UPT, UR4, 0x1, URZ ;  /* 0x0000000104047890 */ /* 0x000fc6000fffe0ff */
[----:B--2---:R-:W-:Y:S01]  /*0730*/  FFMA R15, R22, R15, R23 ;  /* 0x0000000f160f7223 */ /* 0x004fe20000000017 */
[----:B------:R-:W-:Y:S01]  /*0740*/  UISETP.NE.AND UP0, UPT, UR4, URZ, UPT ;  /* 0x000000ff0400728c */ /* 0x000fe2000bf05270 */
[----:B------:R-:W-:Y:S02]  /*0750*/  IADD3 R17, PT, PT, R17, 0x20, RZ ;  /* 0x0000002011117810 */ /* 0x000fe40007ffe0ff */
[----:B------:R-:W-:Y:S02]  /*0760*/  IADD3 R6, PT, PT, R6, 0x20, RZ ;  /* 0x0000002006067810 */ /* 0x000fe40007ffe0ff */
[----:B------:R-:W-:Y:S02]  /*0770*/  IADD3 R16, PT, PT, R16, 0x20, RZ ;  /* 0x0000002010107810 */ /* 0x000fe40007ffe0ff */
[----:B------:R-:W-:Y:S01]  /*0780*/  LEA R7, R0, R7, 0x5 ;  /* 0x0000000700077211 */ /* 0x000fe200078e28ff */
[----:B0-----:R-:W-:-:S04]  /*0790*/  FFMA R8, R8, R25, R15 ;  /* 0x0000001908087223 */ /* 0x001fc8000000000f */
[----:B---3--:R-:W-:-:S04]  /*07a0*/  FFMA R8, R27, R9, R8 ;  /* 0x000000091b087223 */ /* 0x008fc80000000008 */
[----:B----4-:R-:W-:-:S04]  /*07b0*/  FFMA R13, R13, R10, R8 ;  /* 0x0000000a0d0d7223 */ /* 0x010fc80000000008 */
[----:B-----5:R-:W-:Y:S01]  /*07c0*/  FFMA R23, R12, R11, R13 ;  /* 0x0000000b0c177223 */ /* 0x020fe2000000000d */
[----:B------:R-:W-:Y:S06]  /*07d0*/  BAR.SYNC.DEFER_BLOCKING 0x0 ;  /* 0x0000000000007b1d */ /* 0x000fec0000010000 */
[----:B------:R-:W-:Y:S05]  /*07e0*/  BRA.U UP0, `(.L_x_4) ;  /* 0xfffffff900887547 */ /* 0x000fea000b83ffff */
.L_x_3:
[----:B------:R-:W0:Y:S02]  /*07f0*/  LDCU.64 UR4, c[0x0][0x380] ;  /* 0x00007000ff0477ac */ /* 0x000e240008000a00 */
[----:B0-----:R-:W-:-:S04]  /*0800*/  ISETP.GE.AND P0, PT, R19, UR5, PT ;  /* 0x0000000513007c0c */ /* 0x001fc8000bf06270 */
[----:B------:R-:W-:-:S13]  /*0810*/  ISETP.GE.OR P0, PT, R18, UR4, P0 ;  /* 0x0000000412007c0c */ /* 0x000fda0008706670 */
[----:B------:R-:W-:Y:S05]  /*0820*/  @P0 EXIT ;  /* 0x000000000000094d */ /* 0x000fea0003800000 */
[----:B------:R-:W0:Y:S01]  /*0830*/  LDC.64 R2, c[0x0][0x3a0] ;  /* 0x0000e800ff027b82 */ /* 0x000e220000000a00 */
[----:B------:R-:W-:-:S04]  /*0840*/  IMAD R19, R18, UR5, R19 ;  /* 0x0000000512137c24 */ /* 0x000fc8000f8e0213 */
[----:B0-----:R-:W-:-:S05]  /*0850*/  IMAD.WIDE R2, R19, 0x4, R2 ;  /* 0x0000000413027825 */ /* 0x001fca00078e0202 */
[----:B------:R-:W-:Y:S01]  /*0860*/  STG.E desc[UR8][R2.64], R23 ;  /* 0x0000001702007986 */ /* 0x000fe2000c101908 */
[----:B------:R-:W-:Y:S05]  /*0870*/  EXIT ;  /* 0x000000000000794d */ /* 0x000fea0003800000 */
.L_x_5:
        /* <DEDUP_REMOVED lines=16> */
.L_x_7:


//--------------------- .nv.shared._Z22gemm_tiled_regN_kernelIfLi32ELi4EEviiiPKT_S2_PS0_ --------------------------
	.section	.nv.shared._Z22gemm_tiled_regN_kernelIfLi32ELi4EEviiiPKT_S2_PS0_,"aw",@nobits
	.sectionflags	@""
	.align	4
.nv.shared._Z22gemm_tiled_regN_kernelIfLi32ELi4EEviiiPKT_S2_PS0_:
	.zero		9216


//--------------------- .nv.shared.reserved.0     --------------------------
	.section	.nv.shared.reserved.0,"aw",@nobits
	.weak		__nv_reservedSMEM_offset_0_alias
	.size		__nv_reservedSMEM_offset_0_alias, 0, 64
	.other		__nv_reservedSMEM_offset_0_alias,@"STO_CUDA_RESERVED_SHARED STV_DEFAULT"
__nv_reservedSMEM_offset_0_alias:
	.zero		0
	.zero		64


//--------------------- .nv.shared._Z17gemm_tiled_kernelIfLi32EEviiiPKT_S2_PS0_ --------------------------
	.section	.nv.shared._Z17gemm_tiled_kernelIfLi32EEviiiPKT_S2_PS0_,"aw",@nobits
	.sectionflags	@""
	.align	4
.nv.shared._Z17gemm_tiled_kernelIfLi32EEviiiPKT_S2_PS0_:
	.zero		9216


//--------------------- .nv.constant0._Z22gemm_tiled_regN_kernelIfLi32ELi4EEviiiPKT_S2_PS0_ --------------------------
	.section	.nv.constant0._Z22gemm_tiled_regN_kernelIfLi32ELi4EEviiiPKT_S2_PS0_,"a",@progbits
	.sectionflags	@""
	.align	4
.nv.constant0._Z22gemm_tiled_regN_kernelIfLi32ELi4EEviiiPKT_S2_PS0_:
	.zero		936


//--------------------- .nv.constant0._Z17gemm_tiled_kernelIfLi32EEviiiPKT_S2_PS0_ --------------------------
	.section	.nv.constant0._Z17gemm_tiled_kernelIfLi32EEviiiPKT_S2_PS0_,"a",@progbits
	.sectionflags	@""
	.align	4
.nv.constant0._Z17gemm_tiled_kernelIfLi32EEviiiPKT_S2_PS0_:
	.zero		936


//--------------------- SYMBOLS --------------------------

	.type		.nv.reservedSmem.offset0,@object
	.size		.nv.reservedSmem.offset0,0x4
	.type		.nv.reservedSmem.cap,@object
	.size		.nv.reservedSmem.cap,0x4
